def attn_fwd(
    Q,
    K,
    V,
    Out,
    Lse,
    sm_scale,
    stride_qz,
    stride_qh,
    stride_qm,
    stride_qk,
    stride_kz,
    stride_kh,
    stride_kn,
    stride_kk,
    stride_vz,
    stride_vh,
    stride_vn,
    stride_vk,
    stride_oz,
    stride_oh,
    stride_om,
    stride_ok,
    seqlen_q,
    seqlen_k,
    BLOCK_M: tl.constexpr,
    BLOCK_N: tl.constexpr,
    HEAD_DIM: tl.constexpr,
    CAUSAL: tl.constexpr,
):
    start_m = tl.program_id(0)
    off_hz = tl.program_id(1)
    q_off = off_hz * stride_qh
    k_off = off_hz * stride_kh
    v_off = off_hz * stride_vh
    offs_m = start_m * BLOCK_M + tl.arange(0, BLOCK_M)
    offs_d = tl.arange(0, HEAD_DIM)
    offs_n = tl.arange(0, BLOCK_N)
    q_ptrs = Q + q_off + offs_m[:, None] * stride_qm + offs_d[None, :] * stride_qk
    k_ptrs = K + k_off + offs_d[:, None] * stride_kk + offs_n[None, :] * stride_kn
    v_ptrs = V + v_off + offs_n[:, None] * stride_vn + offs_d[None, :] * stride_vk
    m_i = tl.full([BLOCK_M], float("-inf"), dtype=tl.float32)
    l_i = tl.zeros([BLOCK_M], dtype=tl.float32) + 1.0
    acc = tl.zeros([BLOCK_M, HEAD_DIM], dtype=tl.float32)
    q = tl.load(q_ptrs)
    acc, l_i, m_i = _attn_fwd_inner(
        acc,
        l_i,
        m_i,
        q,
        k_ptrs,
        v_ptrs,
        sm_scale,
        stride_kn,
        stride_vn,
        start_m,
        seqlen_k,
        BLOCK_M,
        BLOCK_N,
        HEAD_DIM,
        CAUSAL,
    )
    acc = acc / l_i[:, None]
    lse = m_i + tl.math.log2(l_i) / 1.4426950408889634
    o_ptrs = (
        Out
        + off_hz * stride_oh
        + offs_m[:, None] * stride_om
        + offs_d[None, :] * stride_ok
    )
    tl.store(o_ptrs, acc.to(Out.dtype.element_ty))
    tl.store(Lse + off_hz * seqlen_q + offs_m, lse)

# config = {"BLOCK_M": 256, "BLOCK_N": 32, "HEAD_DIM": 128, "arch": "sm_90", "causal": true, "dtype": "fp16", "num_stages": 2, "num_warps": 16}
# arch = sm_90


// ===== COMPILED SASS (sm_90a) =====

	.target	sm_90a

	.elftype	@"ET_EXEC"


//--------------------- .note.nv.tkinfo           --------------------------
	.section	.note.nv.tkinfo,"",@"SHT_NOTE"
	.sectionflags	@"SHF_NOTE_NV_TKINFO"
	.tkinfo
        /*0018*/ 	.word	0x00000002
        /*0030*/ 	.string	""
        /*0030*/ 	.string	"ptxas"
        /*0030*/ 	.string	"Cuda compilation tools, release 13.0, V13.0.88"
        /*0030*/ 	.string	"Build cuda_13.0.r13.0/compiler.36424714_0"
        /*0030*/ 	.string	"-v  -suppress-debug-info  -lineinfo  -arch sm_90a "



//--------------------- .note.nv.cuinfo           --------------------------
	.section	.note.nv.cuinfo,"",@"SHT_NOTE"
	.sectionflags	@"SHF_NOTE_NV_CUINFO"
        /*0018*/ 	.short	0x0002
        /*001a*/ 	.short	0x005a
        /*001c*/ 	.short	0x0082
	.zero		2


//--------------------- .nv.info                  --------------------------
	.section	.nv.info,"",@"SHT_CUDA_INFO"
	.align	4


	//----- nvinfo : EIATTR_REGCOUNT
	.align		4
        /*0000*/ 	.byte	0x04, 0x2f
        /*0002*/ 	.short	(.L_2 - .L_1)
	.align		4
.L_1:
        /*0004*/ 	.word	index@(attn_fwd)
        /*0008*/ 	.word	0x00000080


	//----- nvinfo : EIATTR_FRAME_SIZE
	.align		4
.L_2:
        /*000c*/ 	.byte	0x04, 0x11
        /*000e*/ 	.short	(.L_4 - .L_3)
	.align		4
.L_3:
        /*0010*/ 	.word	index@(attn_fwd)
        /*0014*/ 	.word	0x00000038


	//----- nvinfo : EIATTR_MIN_STACK_SIZE
	.align		4
.L_4:
        /*0018*/ 	.byte	0x04, 0x12
        /*001a*/ 	.short	(.L_6 - .L_5)
	.align		4
.L_5:
        /*001c*/ 	.word	index@(attn_fwd)
        /*0020*/ 	.word	0x00000038
.L_6:


//--------------------- .nv.compat                --------------------------
	.section	.nv.compat,"",@"SHT_CUDA_COMPAT_INFO"
	.align	4
        /*0000*/ 	.byte	0x02, 0x09, 0x01, 0x00, 0x02, 0x02, 0x04, 0x00, 0x02, 0x05, 0x05, 0x00, 0x03, 0x07, 0x01, 0x01
        /*0010*/ 	.byte	0x02, 0x03, 0x00, 0x00, 0x02, 0x06, 0x01, 0x00, 0x04, 0x0b, 0x08, 0x00, 0x00, 0x00, 0x00, 0x00
        /*0020*/ 	.byte	0x00, 0x00, 0x00, 0x00


//--------------------- .nv.info.attn_fwd         --------------------------
	.section	.nv.info.attn_fwd,"",@"SHT_CUDA_INFO"
	.sectionflags	@""
	.align	4


	//----- nvinfo : EIATTR_CUDA_API_VERSION
	.align		4
        /*0000*/ 	.byte	0x04, 0x37
        /*0002*/ 	.short	(.L_8 - .L_7)
.L_7:
        /*0004*/ 	.word	0x00000082


	//----- nvinfo : EIATTR_KPARAM_INFO
	.align		4
.L_8:
        /*0008*/ 	.byte	0x04, 0x17
        /*000a*/ 	.short	(.L_10 - .L_9)
.L_9:
        /*000c*/ 	.word	0x00000000
        /*0010*/ 	.short	0x0019
        /*0012*/ 	.short	0x0080
        /*0014*/ 	.byte	0x00, 0xf4, 0x21, 0x00


	//----- nvinfo : EIATTR_KPARAM_INFO
	.align		4
.L_10:
        /*0018*/ 	.byte	0x04, 0x17
        /*001a*/ 	.short	(.L_12 - .L_11)
.L_11:
        /*001c*/ 	.word	0x00000000
        /*0020*/ 	.short	0x0018
        /*0022*/ 	.short	0x0078
        /*0024*/ 	.byte	0x00, 0xf4, 0x21, 0x00


	//----- nvinfo : EIATTR_KPARAM_INFO
	.align		4
.L_12:
        /*0028*/ 	.byte	0x04, 0x17
        /*002a*/ 	.short	(.L_14 - .L_13)
.L_13:
        /*002c*/ 	.word	0x00000000
        /*0030*/ 	.short	0x0017
        /*0032*/ 	.short	0x0070
        /*0034*/ 	.byte	0x00, 0xf0, 0x11, 0x00


	//----- nvinfo : EIATTR_KPARAM_INFO
	.align		4
.L_14:
        /*0038*/ 	.byte	0x04, 0x17
        /*003a*/ 	.short	(.L_16 - .L_15)
.L_15:
        /*003c*/ 	.word	0x00000000
        /*0040*/ 	.short	0x0016
        /*0042*/ 	.short	0x006c
        /*0044*/ 	.byte	0x00, 0xf0, 0x11, 0x00


	//----- nvinfo : EIATTR_KPARAM_INFO
	.align		4
.L_16:
        /*0048*/ 	.byte	0x04, 0x17
        /*004a*/ 	.short	(.L_18 - .L_17)
.L_17:
        /*004c*/ 	.word	0x00000000
        /*0050*/ 	.short	0x0015
        /*0052*/ 	.short	0x0068
        /*0054*/ 	.byte	0x00, 0xf0, 0x11, 0x00


	//----- nvinfo : EIATTR_KPARAM_INFO
	.align		4
.L_18:
        /*0058*/ 	.byte	0x04, 0x17
        /*005a*/ 	.short	(.L_20 - .L_19)
.L_19:
        /*005c*/ 	.word	0x00000000
        /*0060*/ 	.short	0x0014
        /*0062*/ 	.short	0x0064
        /*0064*/ 	.byte	0x00, 0xf0, 0x11, 0x00


	//----- nvinfo : EIATTR_KPARAM_INFO
	.align		4
.L_20:
        /*0068*/ 	.byte	0x04, 0x17
        /*006a*/ 	.short	(.L_22 - .L_21)
.L_21:
        /*006c*/ 	.word	0x00000000
        /*0070*/ 	.short	0x0013
        /*0072*/ 	.short	0x0060
        /*0074*/ 	.byte	0x00, 0xf0, 0x11, 0x00


	//----- nvinfo : EIATTR_KPARAM_INFO
	.align		4
.L_22:
        /*0078*/ 	.byte	0x04, 0x17
        /*007a*/ 	.short	(.L_24 - .L_23)
.L_23:
        /*007c*/ 	.word	0x00000000
        /*0080*/ 	.short	0x0012
        /*0082*/ 	.short	0x005c
        /*0084*/ 	.byte	0x00, 0xf0, 0x11, 0x00


	//----- nvinfo : EIATTR_KPARAM_INFO
	.align		4
.L_24:
        /*0088*/ 	.byte	0x04, 0x17
        /*008a*/ 	.short	(.L_26 - .L_25)
.L_25:
        /*008c*/ 	.word	0x00000000
        /*0090*/ 	.short	0x0011
        /*0092*/ 	.short	0x0058
        /*0094*/ 	.byte	0x00, 0xf0, 0x11, 0x00


	//----- nvinfo : EIATTR_KPARAM_INFO
	.align		4
.L_26:
        /*0098*/ 	.byte	0x04, 0x17
        /*009a*/ 	.short	(.L_28 - .L_27)
.L_27:
        /*009c*/ 	.word	0x00000000
        /*00a0*/ 	.short	0x0010
        /*00a2*/ 	.short	0x0054
        /*00a4*/ 	.byte	0x00, 0xf0, 0x11, 0x00


	//----- nvinfo : EIATTR_KPARAM_INFO
	.align		4
.L_28:
        /*00a8*/ 	.byte	0x04, 0x17
        /*00aa*/ 	.short	(.L_30 - .L_29)
.L_29:
        /*00ac*/ 	.word	0x00000000
        /*00b0*/ 	.short	0x000f
        /*00b2*/ 	.short	0x0050
        /*00b4*/ 	.byte	0x00, 0xf0, 0x11, 0x00


	//----- nvinfo : EIATTR_KPARAM_INFO
	.align		4
.L_30:
        /*00b8*/ 	.byte	0x04, 0x17
        /*00ba*/ 	.short	(.L_32 - .L_31)
.L_31:
        /*00bc*/ 	.word	0x00000000
        /*00c0*/ 	.short	0x000e
        /*00c2*/ 	.short	0x004c
        /*00c4*/ 	.byte	0x00, 0xf0, 0x11, 0x00


	//----- nvinfo : EIATTR_KPARAM_INFO
	.align		4
.L_32:
        /*00c8*/ 	.byte	0x04, 0x17
        /*00ca*/ 	.short	(.L_34 - .L_33)
.L_33:
        /*00cc*/ 	.word	0x00000000
        /*00d0*/ 	.short	0x000d
        /*00d2*/ 	.short	0x0048
        /*00d4*/ 	.byte	0x00, 0xf0, 0x11, 0x00


	//----- nvinfo : EIATTR_KPARAM_INFO
	.align		4
.L_34:
        /*00d8*/ 	.byte	0x04, 0x17
        /*00da*/ 	.short	(.L_36 - .L_35)
.L_35:
        /*00dc*/ 	.word	0x00000000
        /*00e0*/ 	.short	0x000c
        /*00e2*/ 	.short	0x0044
        /*00e4*/ 	.byte	0x00, 0xf0, 0x11, 0x00


	//----- nvinfo : EIATTR_KPARAM_INFO
	.align		4
.L_36:
        /*00e8*/ 	.byte	0x04, 0x17
        /*00ea*/ 	.short	(.L_38 - .L_37)
.L_37:
        /*00ec*/ 	.word	0x00000000
        /*00f0*/ 	.short	0x000b
        /*00f2*/ 	.short	0x0040
        /*00f4*/ 	.byte	0x00, 0xf0, 0x11, 0x00


	//----- nvinfo : EIATTR_KPARAM_INFO
	.align		4
.L_38:
        /*00f8*/ 	.byte	0x04, 0x17
        /*00fa*/ 	.short	(.L_40 - .L_39)
.L_39:
        /*00fc*/ 	.word	0x00000000
        /*0100*/ 	.short	0x000a
        /*0102*/ 	.short	0x003c
        /*0104*/ 	.byte	0x00, 0xf0, 0x11, 0x00


	//----- nvinfo : EIATTR_KPARAM_INFO
	.align		4
.L_40:
        /*0108*/ 	.byte	0x04, 0x17
        /*010a*/ 	.short	(.L_42 - .L_41)
.L_41:
        /*010c*/ 	.word	0x00000000
        /*0110*/ 	.short	0x0009
        /*0112*/ 	.short	0x0038
        /*0114*/ 	.byte	0x00, 0xf0, 0x11, 0x00


	//----- nvinfo : EIATTR_KPARAM_INFO
	.align		4
.L_42:
        /*0118*/ 	.byte	0x04, 0x17
        /*011a*/ 	.short	(.L_44 - .L_43)
.L_43:
        /*011c*/ 	.word	0x00000000
        /*0120*/ 	.short	0x0008
        /*0122*/ 	.short	0x0034
        /*0124*/ 	.byte	0x00, 0xf0, 0x11, 0x00


	//----- nvinfo : EIATTR_KPARAM_INFO
	.align		4
.L_44:
        /*0128*/ 	.byte	0x04, 0x17
        /*012a*/ 	.short	(.L_46 - .L_45)
.L_45:
        /*012c*/ 	.word	0x00000000
        /*0130*/ 	.short	0x0007
        /*0132*/ 	.short	0x0030
        /*0134*/ 	.byte	0x00, 0xf0, 0x11, 0x00


	//----- nvinfo : EIATTR_KPARAM_INFO
	.align		4
.L_46:
        /*0138*/ 	.byte	0x04, 0x17
        /*013a*/ 	.short	(.L_48 - .L_47)
.L_47:
        /*013c*/ 	.word	0x00000000
        /*0140*/ 	.short	0x0006
        /*0142*/ 	.short	0x002c
        /*0144*/ 	.byte	0x00, 0xf0, 0x11, 0x00


	//----- nvinfo : EIATTR_KPARAM_INFO
	.align		4
.L_48:
        /*0148*/ 	.byte	0x04, 0x17
        /*014a*/ 	.short	(.L_50 - .L_49)
.L_49:
        /*014c*/ 	.word	0x00000000
        /*0150*/ 	.short	0x0005
        /*0152*/ 	.short	0x0028
        /*0154*/ 	.byte	0x00, 0xf0, 0x11, 0x00


	//----- nvinfo : EIATTR_KPARAM_INFO
	.align		4
.L_50:
        /*0158*/ 	.byte	0x04, 0x17
        /*015a*/ 	.short	(.L_52 - .L_51)
.L_51:
        /*015c*/ 	.word	0x00000000
        /*0160*/ 	.short	0x0004
        /*0162*/ 	.short	0x0020
        /*0164*/ 	.byte	0x00, 0xf4, 0x21, 0x00


	//----- nvinfo : EIATTR_KPARAM_INFO
	.align		4
.L_52:
        /*0168*/ 	.byte	0x04, 0x17
        /*016a*/ 	.short	(.L_54 - .L_53)
.L_53:
        /*016c*/ 	.word	0x00000000
        /*0170*/ 	.short	0x0003
        /*0172*/ 	.short	0x0018
        /*0174*/ 	.byte	0x00, 0xf4, 0x21, 0x00


	//----- nvinfo : EIATTR_KPARAM_INFO
	.align		4
.L_54:
        /*0178*/ 	.byte	0x04, 0x17
        /*017a*/ 	.short	(.L_56 - .L_55)
.L_55:
        /*017c*/ 	.word	0x00000000
        /*0180*/ 	.short	0x0002
        /*0182*/ 	.short	0x0010
        /*0184*/ 	.byte	0x00, 0xf4, 0x21, 0x00


	//----- nvinfo : EIATTR_KPARAM_INFO
	.align		4
.L_56:
        /*0188*/ 	.byte	0x04, 0x17
        /*018a*/ 	.short	(.L_58 - .L_57)
.L_57:
        /*018c*/ 	.word	0x00000000
        /*0190*/ 	.short	0x0001
        /*0192*/ 	.short	0x0008
        /*0194*/ 	.byte	0x00, 0xf4, 0x21, 0x00


	//----- nvinfo : EIATTR_KPARAM_INFO
	.align		4
.L_58:
        /*0198*/ 	.byte	0x04, 0x17
        /*019a*/ 	.short	(.L_60 - .L_59)
.L_59:
        /*019c*/ 	.word	0x00000000
        /*01a0*/ 	.short	0x0000
        /*01a2*/ 	.short	0x0000
        /*01a4*/ 	.byte	0x00, 0xf4, 0x21, 0x00


	//----- nvinfo : EIATTR_SPARSE_MMA_MASK
	.align		4
.L_60:
        /*01a8*/ 	.byte	0x03, 0x50
        /*01aa*/ 	.short	0x0000


	//----- nvinfo : EIATTR_MAXREG_COUNT
	.align		4
        /*01ac*/ 	.byte	0x03, 0x1b
        /*01ae*/ 	.short	0x0080


	//----- nvinfo : EIATTR_NUM_BARRIERS
	.align		4
        /*01b0*/ 	.byte	0x02, 0x4c
        /*01b2*/ 	.byte	0x01
	.zero		1


	//----- nvinfo : EIATTR_ANNOTATIONS
	.align		4
        /*01b4*/ 	.byte	0x04, 0x55
        /*01b6*/ 	.short	(.L_62 - .L_61)


	//   ....[0]....
.L_61:
        /*01b8*/ 	.word	0x00000001
        /*01bc*/ 	.byte	0xa0, 0x1c, 0x00, 0x00, 0x01, 0x00, 0x00, 0x00, 0x90, 0x1d, 0x00, 0x00, 0x01, 0x00, 0x00, 0x00
        /*01cc*/ 	.byte	0xe0, 0x1d, 0x00, 0x00, 0x01, 0x00, 0x00, 0x00, 0x20, 0x1e, 0x00, 0x00, 0x01, 0x00, 0x00, 0x00
        /*01dc*/ 	.byte	0x70, 0x1e, 0x00, 0x00, 0x01, 0x00, 0x00, 0x00, 0x70, 0x1f, 0x00, 0x00, 0x01, 0x00, 0x00, 0x00
        /*01ec*/ 	.byte	0xb0, 0x1f, 0x00, 0x00, 0x01, 0x00, 0x00, 0x00, 0x70, 0x22, 0x00, 0x00, 0x01, 0x00, 0x00, 0x00
        /*01fc*/ 	.byte	0x80, 0x22, 0x00, 0x00, 0x01, 0x00, 0x00, 0x00, 0x90, 0x22, 0x00, 0x00, 0x01, 0x00, 0x00, 0x00
        /*020c*/ 	.byte	0xa0, 0x22, 0x00, 0x00, 0x01, 0x00, 0x00, 0x00, 0xb0, 0x22, 0x00, 0x00, 0x01, 0x00, 0x00, 0x00
        /*021c*/ 	.byte	0xc0, 0x22, 0x00, 0x00, 0x01, 0x00, 0x00, 0x00, 0xd0, 0x22, 0x00, 0x00


	//----- nvinfo : EIATTR_MERCURY_ISA_VERSION
	.align		4
.L_62:
        /*0228*/ 	.byte	0x03, 0x5f
        /*022a*/ 	.short	0x0101


	//----- nvinfo : EIATTR_COOP_GROUP_MASK_REGIDS
	.align		4
        /*022c*/ 	.byte	0x04, 0x29
        /*022e*/ 	.short	(.L_64 - .L_63)


	//   ....[0]....
.L_63:
        /*0230*/ 	.word	0xffffffff


	//   ....[1]....
        /*0234*/ 	.word	0xffffffff


	//   ....[2]....
        /*0238*/ 	.word	0xffffffff


	//   ....[3]....
        /*023c*/ 	.word	0xffffffff


	//   ....[4]....
        /*0240*/ 	.word	0xffffffff


	//   ....[5]....
        /*0244*/ 	.word	0xffffffff


	//   ....[6]....
        /*0248*/ 	.word	0xffffffff


	//   ....[7]....
        /*024c*/ 	.word	0xffffffff


	//----- nvinfo : EIATTR_COOP_GROUP_INSTR_OFFSETS
	.align		4
.L_64:
        /*0250*/ 	.byte	0x04, 0x28
        /*0252*/ 	.short	(.L_66 - .L_65)


	//   ....[0]....
.L_65:
        /*0254*/ 	.word	0x00002bd0


	//   ....[1]....
        /*0258*/ 	.word	0x00002d10


	//   ....[2]....
        /*025c*/ 	.word	0x00002d80


	//   ....[3]....
        /*0260*/ 	.word	0x00002e10


	//   ....[4]....
        /*0264*/ 	.word	0x000037b0


	//   ....[5]....
        /*0268*/ 	.word	0x000037c0


	//   ....[6]....
        /*026c*/ 	.word	0x00003820


	//   ....[7]....
        /*0270*/ 	.word	0x00003840


	//----- nvinfo : EIATTR_EXIT_INSTR_OFFSETS
	.align		4
.L_66:
        /*0274*/ 	.byte	0x04, 0x1c
        /*0276*/ 	.short	(.L_68 - .L_67)


	//   ....[0]....
.L_67:
        /*0278*/ 	.word	0x00006670


	//   ....[1]....
        /*027c*/ 	.word	0x000066a0


	//----- nvinfo : EIATTR_REQNTID
	.align		4
.L_68:
        /*0280*/ 	.byte	0x04, 0x10
        /*0282*/ 	.short	(.L_70 - .L_69)
.L_69:
        /*0284*/ 	.word	0x00000200
        /*0288*/ 	.word	0x00000001
        /*028c*/ 	.word	0x00000001


	//----- nvinfo : EIATTR_CBANK_PARAM_SIZE
	.align		4
.L_70:
        /*0290*/ 	.byte	0x03, 0x19
        /*0292*/ 	.short	0x0088


	//----- nvinfo : EIATTR_PARAM_CBANK
	.align		4
        /*0294*/ 	.byte	0x04, 0x0a
        /*0296*/ 	.short	(.L_72 - .L_71)
	.align		4
.L_71:
        /*0298*/ 	.word	index@(.nv.constant0.attn_fwd)
        /*029c*/ 	.short	0x0210
        /*029e*/ 	.short	0x0088


	//----- nvinfo : EIATTR_SW_WAR
	.align		4
.L_72:
        /*02a0*/ 	.byte	0x04, 0x36
        /*02a2*/ 	.short	(.L_74 - .L_73)
.L_73:
        /*02a4*/ 	.word	0x00000008
.L_74:


//--------------------- .nv.callgraph             --------------------------
	.section	.nv.callgraph,"",@"SHT_CUDA_CALLGRAPH"
	.align	4
	.sectionentsize	8
	.align		4
        /*0000*/ 	.word	0x00000000
	.align		4
        /*0004*/ 	.word	0xffffffff
	.align		4
        /*0008*/ 	.word	0x00000000
	.align		4
        /*000c*/ 	.word	0xfffffffe
	.align		4
        /*0010*/ 	.word	0x00000000
	.align		4
        /*0014*/ 	.word	0xfffffffd
	.align		4
        /*0018*/ 	.word	0x00000000
	.align		4
        /*001c*/ 	.word	0xfffffffc


//--------------------- .nv.constant4             --------------------------
	.section	.nv.constant4,"a",@progbits
	.align	8
	.align		8
.nv.constant4:
        /*0000*/ 	.dword	_$_str


//--------------------- .text.attn_fwd            --------------------------
	.section	.text.attn_fwd,"ax",@progbits
	.align	128
        .global         attn_fwd
        .type           attn_fwd,@function
        .size           attn_fwd,(.L_x_3 - attn_fwd)
        .other          attn_fwd,@"STO_CUDA_ENTRY STV_DEFAULT"
attn_fwd:
.text.attn_fwd:
[----:B------:R-:W0:Y:S01]  /*0000*/  LDC R1, c[0x0][0x28] ;  /* 0x00000a00ff017b82 */ /* 0x000e220000000800 */
[----:B------:R-:W1:Y:S07]  /*0010*/  S2R R0, SR_CTAID.X ;  /* 0x0000000000007919 */ /* 0x000e6e0000002500 */
[----:B------:R-:W2:Y:S01]  /*0020*/  S2UR UR20, SR_CTAID.Y ;  /* 0x00000000001479c3 */ /* 0x000ea20000002600 */
[----:B------:R-:W-:Y:S01]  /*0030*/  ULDC.64 UR4, c[0x0][0x240] ;  /* 0x0000900000047ab9 */ /* 0x000fe20000000a00 */
[----:B------:R-:W-:Y:S01]  /*0040*/  ULDC.64 UR44, c[0x0][0x208] ;  /* 0x00008200002c7ab9 */ /* 0x000fe20000000a00 */
[----:B------:R-:W1:Y:S01]  /*0050*/  S2R R104, SR_TID.X ;  /* 0x0000000000687919 */ /* 0x000e620000002100 */
[----:B0-----:R-:W-:-:S04]  /*0060*/  VIADD R1, R1, 0xffffffc8 ;  /* 0xffffffc801017836 */ /* 0x001fc80000000000 */
[----:B------:R-:W0:Y:S08]  /*0070*/  LDC R21, c[0x0][0x248] ;  /* 0x00009200ff157b82 */ /* 0x000e300000000800 */
[----:B------:R-:W3:Y:S01]  /*0080*/  LDC.64 R14, c[0x0][0x210] ;  /* 0x00008400ff0e7b82 */ /* 0x000ee20000000a00 */
[----:B--2---:R-:W-:-:S04]  /*0090*/  UIMAD UR4, UR20, UR4, URZ ;  /* 0x00000004140472a4 */ /* 0x004fc8000f8e023f */
[----:B------:R-:W-:Y:S01]  /*00a0*/  USHF.L.U32 UR6, UR4, 0x1, URZ ;  /* 0x0000000104067899 */ /* 0x000fe2000800063f */
[----:B-1----:R-:W-:Y:S02]  /*00b0*/  PRMT R2, R104, 0x6540, R0 ;  /* 0x0000654068027816 */ /* 0x002fe40000000000 */
[----:B------:R-:W-:-:S03]  /*00c0*/  SHF.R.U32.HI R3, RZ, 0x8, R104 ;  /* 0x00000008ff037819 */ /* 0x000fc60000011668 */
[----:B------:R-:W-:Y:S01]  /*00d0*/  IMAD R2, R2, UR5, RZ ;  /* 0x0000000502027c24 */ /* 0x000fe2000f8e02ff */
[----:B------:R-:W-:Y:S01]  /*00e0*/  SGXT.U32 R4, R3, 0x1 ;  /* 0x000000010304781a */ /* 0x000fe20000000000 */
[----:B------:R-:W-:Y:S02]  /*00f0*/  UIMAD.WIDE UR4, UR4, 0x2, URZ ;  /* 0x00000002040478a5 */ /* 0x000fe4000f8e023f */
[----:B------:R-:W-:Y:S02]  /*0100*/  IMAD.SHL.U32 R3, R2, 0x2, RZ ;  /* 0x0000000202037824 */ /* 0x000fe400078e00ff */
[----:B0-----:R-:W-:Y:S02]  /*0110*/  IMAD R6, R4, R21, RZ ;  /* 0x0000001504067224 */ /* 0x001fe400078e02ff */
[----:B------:R-:W-:Y:S01]  /*0120*/  IMAD.HI R2, R2, 0x2, RZ ;  /* 0x0000000202027827 */ /* 0x000fe200078e02ff */
[----:B---3--:R-:W-:-:S03]  /*0130*/  IADD3 R16, P0, P1, R3, UR6, R14 ;  /* 0x0000000603107c10 */ /* 0x008fc6000f91e00e */
[C---:B------:R-:W-:Y:S01]  /*0140*/  IMAD R8, R21.reuse, 0x2, R6 ;  /* 0x0000000215087824 */ /* 0x040fe200078e0206 */
[----:B------:R-:W-:Y:S02]  /*0150*/  IADD3.X R15, R2, UR5, R15, P0, P1 ;  /* 0x00000005020f7c10 */ /* 0x000fe400087e240f */
[-C--:B------:R-:W-:Y:S01]  /*0160*/  LEA R2, P0, R6, R16.reuse, 0x1 ;  /* 0x0000001006027211 */ /* 0x080fe200078008ff */
[C---:B------:R-:W-:Y:S01]  /*0170*/  IMAD R10, R21.reuse, 0x2, R8 ;  /* 0x00000002150a7824 */ /* 0x040fe200078e0208 */
[-C--:B------:R-:W-:Y:S02]  /*0180*/  LEA R4, P1, R8, R16.reuse, 0x1 ;  /* 0x0000001008047211 */ /* 0x080fe400078208ff */
[-C--:B------:R-:W-:Y:S01]  /*0190*/  LEA.HI.X.SX32 R3, R6, R15.reuse, 0x1, P0 ;  /* 0x0000000f06037211 */ /* 0x080fe200000f0eff */
[C---:B------:R-:W-:Y:S01]  /*01a0*/  IMAD R12, R21.reuse, 0x2, R10 ;  /* 0x00000002150c7824 */ /* 0x040fe200078e020a */
[-C--:B------:R-:W-:Y:S02]  /*01b0*/  LEA R6, P0, R10, R16.reuse, 0x1 ;  /* 0x000000100a067211 */ /* 0x080fe400078008ff */
[-C--:B------:R-:W-:Y:S01]  /*01c0*/  LEA.HI.X.SX32 R5, R8, R15.reuse, 0x1, P1 ;  /* 0x0000000f08057211 */ /* 0x080fe200008f0eff */
[C---:B------:R-:W-:Y:S01]  /*01d0*/  IMAD R20, R21.reuse, 0x2, R12 ;  /* 0x0000000215147824 */ /* 0x040fe200078e020c */
[----:B------:R-:W-:Y:S01]  /*01e0*/  LEA.HI.X.SX32 R7, R10, R15, 0x1, P0 ;  /* 0x0000000f0a077211 */ /* 0x000fe200000f0eff */
[----:B------:R0:W2:Y:S01]  /*01f0*/  LDG.E.U16 R14, desc[UR44][R2.64] ;  /* 0x0000002c020e7981 */ /* 0x0000a2000c1e1500 */
[----:B------:R-:W-:Y:S01]  /*0200*/  LEA R8, P0, R12, R16, 0x1 ;  /* 0x000000100c087211 */ /* 0x000fe200078008ff */
[----:B------:R-:W-:-:S02]  /*0210*/  IMAD R22, R21, 0x2, R20 ;  /* 0x0000000215167824 */ /* 0x000fc400078e0214 */
[----:B------:R1:W3:Y:S01]  /*0220*/  LDG.E.U16 R17, desc[UR44][R4.64] ;  /* 0x0000002c04117981 */ /* 0x0002e2000c1e1500 */
[-C--:B------:R-:W-:Y:S01]  /*0230*/  LEA.HI.X.SX32 R9, R12, R15.reuse, 0x1, P0 ;  /* 0x0000000f0c097211 */ /* 0x080fe200000f0eff */
[C---:B------:R-:W-:Y:S01]  /*0240*/  IMAD R24, R21.reuse, 0x2, R22 ;  /* 0x0000000215187824 */ /* 0x040fe200078e0216 */
[-C--:B------:R-:W-:Y:S01]  /*0250*/  LEA R12, P0, R22, R16.reuse, 0x1 ;  /* 0x00000010160c7211 */ /* 0x080fe200078008ff */
[----:B------:R-:W4:Y:S01]  /*0260*/  LDG.E.U16 R18, desc[UR44][R6.64] ;  /* 0x0000002c06127981 */ /* 0x000f22000c1e1500 */
[-C--:B------:R-:W-:Y:S02]  /*0270*/  LEA R10, P1, R20, R16.reuse, 0x1 ;  /* 0x00000010140a7211 */ /* 0x080fe400078208ff */
[-C--:B------:R-:W-:Y:S01]  /*0280*/  LEA.HI.X.SX32 R13, R22, R15.reuse, 0x1, P0 ;  /* 0x0000000f160d7211 */ /* 0x080fe200000f0eff */
[C---:B------:R-:W-:Y:S01]  /*0290*/  IMAD R26, R21.reuse, 0x2, R24 ;  /* 0x00000002151a7824 */ /* 0x040fe200078e0218 */
[CC--:B0-----:R-:W-:Y:S01]  /*02a0*/  LEA R2, P0, R24.reuse, R16.reuse, 0x1 ;  /* 0x0000001018027211 */ /* 0x0c1fe200078008ff */
[----:B------:R0:W5:Y:S03]  /*02b0*/  LDG.E.U16 R19, desc[UR44][R8.64] ;  /* 0x0000002c08137981 */ /* 0x000166000c1e1500 */
[-C--:B------:R-:W-:Y:S01]  /*02c0*/  LEA.HI.X.SX32 R3, R24, R15.reuse, 0x1, P0 ;  /* 0x0000000f18037211 */ /* 0x080fe200000f0eff */
[C---:B------:R-:W-:Y:S01]  /*02d0*/  IMAD R24, R21.reuse, 0x2, R26 ;  /* 0x0000000215187824 */ /* 0x040fe200078e021a */
[CC--:B-1----:R-:W-:Y:S01]  /*02e0*/  LEA R4, P0, R26.reuse, R16.reuse, 0x1 ;  /* 0x000000101a047211 */ /* 0x0c2fe200078008ff */
[----:B------:R-:W4:Y:S02]  /*02f0*/  LDG.E.U16 R22, desc[UR44][R12.64] ;  /* 0x0000002c0c167981 */ /* 0x000f24000c1e1500 */
[C---:B------:R-:W-:Y:S01]  /*0300*/  IMAD R28, R21.reuse, 0x2, R24 ;  /* 0x00000002151c7824 */ /* 0x040fe200078e0218 */
[-C--:B------:R-:W-:Y:S01]  /*0310*/  LEA.HI.X.SX32 R5, R26, R15.reuse, 0x1, P0 ;  /* 0x0000000f1a057211 */ /* 0x080fe200000f0eff */
[----:B------:R-:W5:Y:S01]  /*0320*/  LDG.E.U16 R23, desc[UR44][R2.64] ;  /* 0x0000002c02177981 */ /* 0x000f62000c1e1500 */
[----:B------:R-:W-:Y:S01]  /*0330*/  LEA.HI.X.SX32 R11, R20, R15, 0x1, P1 ;  /* 0x0000000f140b7211 */ /* 0x000fe200008f0eff */
[----:B------:R-:W-:Y:S01]  /*0340*/  IMAD R26, R21, 0x2, R28 ;  /* 0x00000002151a7824 */ /* 0x000fe200078e021c */
[----:B0-----:R-:W-:-:S03]  /*0350*/  LEA R8, P0, R28, R16, 0x1 ;  /* 0x000000101c087211 */ /* 0x001fc600078008ff */
[----:B------:R0:W3:Y:S01]  /*0360*/  LDG.E.U16 R20, desc[UR44][R10.64] ;  /* 0x0000002c0a147981 */ /* 0x0000e2000c1e1500 */
[----:B------:R-:W-:Y:S01]  /*0370*/  LEA.HI.X.SX32 R9, R28, R15, 0x1, P0 ;  /* 0x0000000f1c097211 */ /* 0x000fe200000f0eff */
[----:B------:R-:W-:Y:S01]  /*0380*/  IMAD R28, R21, 0x2, R26 ;  /* 0x00000002151c7824 */ /* 0x000fe200078e021a */
[----:B------:R-:W-:-:S03]  /*0390*/  LEA R6, P1, R24, R16, 0x1 ;  /* 0x0000001018067211 */ /* 0x000fc600078208ff */
[----:B------:R-:W-:Y:S01]  /*03a0*/  IMAD R30, R21, 0x2, R28 ;  /* 0x00000002151e7824 */ /* 0x000fe200078e021c */
[----:B0-----:R-:W-:-:S03]  /*03b0*/  LEA R10, P0, R26, R16, 0x1 ;  /* 0x000000101a0a7211 */ /* 0x001fc600078008ff */
[C---:B------:R-:W-:Y:S01]  /*03c0*/  IMAD R32, R21.reuse, 0x2, R30 ;  /* 0x0000000215207824 */ /* 0x040fe200078e021e */
[-C--:B------:R-:W-:Y:S02]  /*03d0*/  LEA.HI.X.SX32 R7, R24, R15.reuse, 0x1, P1 ;  /* 0x0000000f18077211 */ /* 0x080fe400008f0eff */
[-C--:B------:R-:W-:Y:S01]  /*03e0*/  LEA.HI.X.SX32 R11, R26, R15.reuse, 0x1, P0 ;  /* 0x0000000f1a0b7211 */ /* 0x080fe200000f0eff */
[----:B------:R0:W5:Y:S01]  /*03f0*/  LDG.E.U16 R24, desc[UR44][R4.64] ;  /* 0x0000002c04187981 */ /* 0x000162000c1e1500 */
[-C--:B------:R-:W-:Y:S02]  /*0400*/  LEA R2, P0, R28, R16.reuse, 0x1 ;  /* 0x000000101c027211 */ /* 0x080fe400078008ff */
[-C--:B------:R-:W-:Y:S01]  /*0410*/  LEA R12, P1, R30, R16.reuse, 0x1 ;  /* 0x000000101e0c7211 */ /* 0x080fe200078208ff */
[----:B------:R1:W4:Y:S01]  /*0420*/  LDG.E.U16 R25, desc[UR44][R6.64] ;  /* 0x0000002c06197981 */ /* 0x000322000c1e1500 */
[-C--:B------:R-:W-:Y:S02]  /*0430*/  LEA.HI.X.SX32 R3, R28, R15.reuse, 0x1, P0 ;  /* 0x0000000f1c037211 */ /* 0x080fe400000f0eff */
[----:B------:R-:W-:Y:S01]  /*0440*/  LEA.HI.X.SX32 R13, R30, R15, 0x1, P1 ;  /* 0x0000000f1e0d7211 */ /* 0x000fe200008f0eff */
[----:B------:R-:W-:Y:S01]  /*0450*/  IMAD R30, R21, 0x2, R32 ;  /* 0x00000002151e7824 */ /* 0x000fe200078e0220 */
[----:B------:R1:W5:Y:S01]  /*0460*/  LDG.E.U16 R26, desc[UR44][R8.64] ;  /* 0x0000002c081a7981 */ /* 0x000362000c1e1500 */
[----:B0-----:R-:W-:-:S03]  /*0470*/  LEA R4, P0, R32, R16, 0x1 ;  /* 0x0000001020047211 */ /* 0x001fc600078008ff */
[----:B------:R-:W5:Y:S01]  /*0480*/  LDG.E.U16 R28, desc[UR44][R2.64] ;  /* 0x0000002c021c7981 */ /* 0x000f62000c1e1500 */
[-C--:B------:R-:W-:Y:S01]  /*0490*/  LEA.HI.X.SX32 R5, R32, R15.reuse, 0x1, P0 ;  /* 0x0000000f20057211 */ /* 0x080fe200000f0eff */
[C---:B------:R-:W-:Y:S01]  /*04a0*/  IMAD R32, R21.reuse, 0x2, R30 ;  /* 0x0000000215207824 */ /* 0x040fe200078e021e */
[CC--:B-1----:R-:W-:Y:S01]  /*04b0*/  LEA R6, P0, R30.reuse, R16.reuse, 0x1 ;  /* 0x000000101e067211 */ /* 0x0c2fe200078008ff */
[----:B------:R0:W5:Y:S02]  /*04c0*/  LDG.E.U16 R29, desc[UR44][R12.64] ;  /* 0x0000002c0c1d7981 */ /* 0x000164000c1e1500 */
[C---:B------:R-:W-:Y:S01]  /*04d0*/  IMAD R34, R21.reuse, 0x2, R32 ;  /* 0x0000000215227824 */ /* 0x040fe200078e0220 */
[----:B------:R-:W-:Y:S01]  /*04e0*/  LEA.HI.X.SX32 R7, R30, R15, 0x1, P0 ;  /* 0x0000000f1e077211 */ /* 0x000fe200000f0eff */
[----:B------:R1:W5:Y:S01]  /*04f0*/  LDG.E.U16 R27, desc[UR44][R10.64] ;  /* 0x0000002c0a1b7981 */ /* 0x000362000c1e1500 */
[----:B------:R-:W-:Y:S01]  /*0500*/  LEA R8, P0, R32, R16, 0x1 ;  /* 0x0000001020087211 */ /* 0x000fe200078008ff */
[----:B------:R-:W-:-:S02]  /*0510*/  IMAD R36, R21, 0x2, R34 ;  /* 0x0000000215247824 */ /* 0x000fc400078e0222 */
[----:B------:R1:W5:Y:S01]  /*0520*/  LDG.E.U16 R30, desc[UR44][R4.64] ;  /* 0x0000002c041e7981 */ /* 0x000362000c1e1500 */
[-C--:B------:R-:W-:Y:S01]  /*0530*/  LEA.HI.X.SX32 R9, R32, R15.reuse, 0x1, P0 ;  /* 0x0000000f20097211 */ /* 0x080fe200000f0eff */
[C---:B0-----:R-:W-:Y:S01]  /*0540*/  IMAD R12, R21.reuse, 0x2, R36 ;  /* 0x00000002150c7824 */ /* 0x041fe200078e0224 */
[CC--:B------:R-:W-:Y:S01]  /*0550*/  LEA R2, P0, R36.reuse, R16.reuse, 0x1 ;  /* 0x0000001024027211 */ /* 0x0c0fe200078008ff */
[----:B------:R0:W5:Y:S03]  /*0560*/  LDG.E.U16 R31, desc[UR44][R6.64] ;  /* 0x0000002c061f7981 */ /* 0x000166000c1e1500 */
[----:B------:R-:W-:Y:S01]  /*0570*/  LEA.HI.X.SX32 R3, R36, R15, 0x1, P0 ;  /* 0x0000000f24037211 */ /* 0x000fe200000f0eff */
[C---:B------:R-:W-:Y:S01]  /*0580*/  IMAD R36, R21.reuse, 0x2, R12 ;  /* 0x0000000215247824 */ /* 0x040fe200078e020c */
[-C--:B-1----:R-:W-:Y:S01]  /*0590*/  LEA R10, P1, R34, R16.reuse, 0x1 ;  /* 0x00000010220a7211 */ /* 0x082fe200078208ff */
[----:B------:R1:W5:Y:S01]  /*05a0*/  LDG.E.U16 R32, desc[UR44][R8.64] ;  /* 0x0000002c08207981 */ /* 0x000362000c1e1500 */
[----:B------:R-:W-:Y:S01]  /*05b0*/  LEA R4, P0, R12, R16, 0x1 ;  /* 0x000000100c047211 */ /* 0x000fe200078008ff */
[----:B------:R-:W-:-:S03]  /*05c0*/  IMAD R38, R21, 0x2, R36 ;  /* 0x0000000215267824 */ /* 0x000fc600078e0224 */
[----:B------:R-:W-:Y:S01]  /*05d0*/  LEA.HI.X.SX32 R5, R12, R15, 0x1, P0 ;  /* 0x0000000f0c057211 */ /* 0x000fe200000f0eff */
[----:B------:R-:W-:Y:S01]  /*05e0*/  IMAD R40, R21, 0x2, R38 ;  /* 0x0000000215287824 */ /* 0x000fe200078e0226 */
[----:B0-----:R-:W-:-:S03]  /*05f0*/  LEA R6, P0, R36, R16, 0x1 ;  /* 0x0000001024067211 */ /* 0x001fc600078008ff */
[C---:B------:R-:W-:Y:S01]  /*0600*/  IMAD R42, R21.reuse, 0x2, R40 ;  /* 0x00000002152a7824 */ /* 0x040fe200078e0228 */
[-C--:B------:R-:W-:Y:S01]  /*0610*/  LEA.HI.X.SX32 R7, R36, R15.reuse, 0x1, P0 ;  /* 0x0000000f24077211 */ /* 0x080fe200000f0eff */
[----:B------:R-:W5:Y:S01]  /*0620*/  LDG.E.U16 R35, desc[UR44][R4.64] ;  /* 0x0000002c04237981 */ /* 0x000f62000c1e1500 */
[-C--:B-1----:R-:W-:Y:S01]  /*0630*/  LEA R8, P0, R40, R16.reuse, 0x1 ;  /* 0x0000001028087211 */ /* 0x082fe200078008ff */
[C---:B------:R-:W-:Y:S01]  /*0640*/  IMAD R44, R21.reuse, 0x2, R42 ;  /* 0x00000002152c7824 */ /* 0x040fe200078e022a */
[-C--:B------:R-:W-:Y:S01]  /*0650*/  LEA.HI.X.SX32 R11, R34, R15.reuse, 0x1, P1 ;  /* 0x0000000f220b7211 */ /* 0x080fe200008f0eff */
[----:B------:R-:W5:Y:S01]  /*0660*/  LDG.E.U16 R36, desc[UR44][R6.64] ;  /* 0x0000002c06247981 */ /* 0x000f62000c1e1500 */
[----:B------:R-:W-:Y:S01]  /*0670*/  LEA.HI.X.SX32 R9, R40, R15, 0x1, P0 ;  /* 0x0000000f28097211 */ /* 0x000fe200000f0eff */
[----:B------:R-:W-:Y:S02]  /*0680*/  IMAD R40, R21, 0x2, R44 ;  /* 0x0000000215287824 */ /* 0x000fe400078e022c */
[----:B------:R0:W5:Y:S01]  /*0690*/  LDG.E.U16 R34, desc[UR44][R2.64] ;  /* 0x0000002c02227981 */ /* 0x000162000c1e1500 */
[----:B------:R-:W-:-:S03]  /*06a0*/  LEA R12, P1, R38, R16, 0x1 ;  /* 0x00000010260c7211 */ /* 0x000fc600078208ff */
[----:B------:R1:W5:Y:S01]  /*06b0*/  LDG.E.U16 R33, desc[UR44][R10.64] ;  /* 0x0000002c0a217981 */ /* 0x000362000c1e1500 */
[----:B0-----:R-:W-:-:S04]  /*06c0*/  LEA R2, P0, R42, R16, 0x1 ;  /* 0x000000102a027211 */ /* 0x001fc800078008ff */
[----:B------:R-:W-:Y:S01]  /*06d0*/  LEA.HI.X.SX32 R3, R42, R15, 0x1, P0 ;  /* 0x0000000f2a037211 */ /* 0x000fe200000f0eff */
[----:B------:R-:W-:Y:S01]  /*06e0*/  IMAD R42, R21, 0x2, R40 ;  /* 0x00000002152a7824 */ /* 0x000fe200078e0228 */
[----:B------:R-:W-:-:S03]  /*06f0*/  LEA R4, P0, R44, R16, 0x1 ;  /* 0x000000102c047211 */ /* 0x000fc600078008ff */
[C---:B------:R-:W-:Y:S01]  /*0700*/  IMAD R46, R21.reuse, 0x2, R42 ;  /* 0x00000002152e7824 */ /* 0x040fe200078e022a */
[----:B------:R-:W-:Y:S01]  /*0710*/  LEA.HI.X.SX32 R5, R44, R15, 0x1, P0 ;  /* 0x0000000f2c057211 */ /* 0x000fe200000f0eff */
[----:B------:R-:W5:Y:S02]  /*0720*/  LDG.E.U16 R39, desc[UR44][R2.64] ;  /* 0x0000002c02277981 */ /* 0x000f64000c1e1500 */
[----:B------:R-:W-:-:S04]  /*0730*/  IMAD R44, R21, 0x2, R46 ;  /* 0x00000002152c7824 */ /* 0x000fc800078e022e */
[----:B------:R-:W-:Y:S01]  /*0740*/  IMAD R48, R21, 0x2, R44 ;  /* 0x0000000215307824 */ /* 0x000fe200078e022c */
[----:B------:R-:W-:-:S03]  /*0750*/  LEA R6, P0, R42, R16, 0x1 ;  /* 0x000000102a067211 */ /* 0x000fc600078008ff */
[C---:B------:R-:W-:Y:S01]  /*0760*/  IMAD R50, R21.reuse, 0x2, R48 ;  /* 0x0000000215327824 */ /* 0x040fe200078e0230 */
[-C--:B------:R-:W-:Y:S02]  /*0770*/  LEA.HI.X.SX32 R13, R38, R15.reuse, 0x1, P1 ;  /* 0x0000000f260d7211 */ /* 0x080fe400008f0eff */
[----:B------:R0:W5:Y:S01]  /*0780*/  LDG.E.U16 R38, desc[UR44][R8.64] ;  /* 0x0000002c08267981 */ /* 0x000162000c1e1500 */
[C---:B------:R-:W-:Y:S01]  /*0790*/  IMAD R52, R21.reuse, 0x2, R50 ;  /* 0x0000000215347824 */ /* 0x040fe200078e0232 */
[----:B------:R-:W-:Y:S02]  /*07a0*/  LEA.HI.X.SX32 R7, R42, R15, 0x1, P0 ;  /* 0x0000000f2a077211 */ /* 0x000fe400000f0eff */
[-C--:B-1----:R-:W-:Y:S01]  /*07b0*/  LEA R10, P1, R40, R16.reuse, 0x1 ;  /* 0x00000010280a7211 */ /* 0x082fe200078208ff */
[----:B------:R-:W-:Y:S01]  /*07c0*/  IMAD R54, R21, 0x2, R52 ;  /* 0x0000000215367824 */ /* 0x000fe200078e0234 */
[----:B------:R1:W5:Y:S01]  /*07d0*/  LDG.E.U16 R37, desc[UR44][R12.64] ;  /* 0x0000002c0c257981 */ /* 0x000362000c1e1500 */
[----:B0-----:R-:W-:-:S02]  /*07e0*/  LEA R8, P0, R46, R16, 0x1 ;  /* 0x000000102e087211 */ /* 0x001fc400078008ff */
[C---:B------:R-:W-:Y:S01]  /*07f0*/  IMAD R56, R21.reuse, 0x2, R54 ;  /* 0x0000000215387824 */ /* 0x040fe200078e0236 */
[----:B------:R-:W5:Y:S01]  /*0800*/  LDG.E.U16 R42, desc[UR44][R6.64] ;  /* 0x0000002c062a7981 */ /* 0x000f62000c1e1500 */
[-C--:B------:R-:W-:Y:S02]  /*0810*/  LEA.HI.X.SX32 R9, R46, R15.reuse, 0x1, P0 ;  /* 0x0000000f2e097211 */ /* 0x080fe400000f0eff */
[----:B------:R-:W-:Y:S01]  /*0820*/  LEA R2, P0, R44, R16, 0x1 ;  /* 0x000000102c027211 */ /* 0x000fe200078008ff */
[----:B------:R-:W-:Y:S01]  /*0830*/  IMAD R58, R21, 0x2, R56 ;  /* 0x00000002153a7824 */ /* 0x000fe200078e0238 */
[-C--:B------:R-:W-:Y:S01]  /*0840*/  LEA.HI.X.SX32 R11, R40, R15.reuse, 0x1, P1 ;  /* 0x0000000f280b7211 */ /* 0x080fe200008f0eff */
[----:B------:R-:W5:Y:S01]  /*0850*/  LDG.E.U16 R43, desc[UR44][R8.64] ;  /* 0x0000002c082b7981 */ /* 0x000f62000c1e1500 */
[----:B------:R-:W-:-:S03]  /*0860*/  LEA.HI.X.SX32 R3, R44, R15, 0x1, P0 ;  /* 0x0000000f2c037211 */ /* 0x000fc600000f0eff */
[----:B------:R0:W5:Y:S01]  /*0870*/  LDG.E.U16 R40, desc[UR44][R4.64] ;  /* 0x0000002c04287981 */ /* 0x000162000c1e1500 */
[----:B------:R-:W-:-:S03]  /*0880*/  IMAD R60, R21, 0x2, R58 ;  /* 0x00000002153c7824 */ /* 0x000fc600078e023a */
[----:B------:R0:W5:Y:S01]  /*0890*/  LDG.E.U16 R41, desc[UR44][R10.64] ;  /* 0x0000002c0a297981 */ /* 0x000162000c1e1500 */
[----:B-1----:R-:W-:-:S03]  /*08a0*/  LEA R12, P1, R48, R16, 0x1 ;  /* 0x00000010300c7211 */ /* 0x002fc600078208ff */
[----:B------:R1:W5:Y:S01]  /*08b0*/  LDG.E.U16 R44, desc[UR44][R2.64] ;  /* 0x0000002c022c7981 */ /* 0x000362000c1e1500 */
[----:B0-----:R-:W-:Y:S01]  /*08c0*/  LEA R4, P0, R50, R16, 0x1 ;  /* 0x0000001032047211 */ /* 0x001fe200078008ff */
[----:B------:R-:W-:-:S03]  /*08d0*/  IMAD R62, R21, 0x2, R60 ;  /* 0x00000002153e7824 */ /* 0x000fc600078e023c */
[-C--:B------:R-:W-:Y:S02]  /*08e0*/  LEA.HI.X.SX32 R5, R50, R15.reuse, 0x1, P0 ;  /* 0x0000000f32057211 */ /* 0x080fe400000f0eff */
[-C--:B------:R-:W-:Y:S02]  /*08f0*/  LEA R6, P0, R52, R16.reuse, 0x1 ;  /* 0x0000001034067211 */ /* 0x080fe400078008ff */
[-C--:B------:R-:W-:Y:S01]  /*0900*/  LEA.HI.X.SX32 R13, R48, R15.reuse, 0x1, P1 ;  /* 0x0000000f300d7211 */ /* 0x080fe200008f0eff */
[----:B------:R0:W5:Y:S01]  /*0910*/  LDG.E.U16 R46, desc[UR44][R4.64] ;  /* 0x0000002c042e7981 */ /* 0x000162000c1e1500 */
[-C--:B------:R-:W-:Y:S01]  /*0920*/  LEA.HI.X.SX32 R7, R52, R15.reuse, 0x1, P0 ;  /* 0x0000000f34077211 */ /* 0x080fe200000f0eff */
[C---:B------:R-:W-:Y:S01]  /*0930*/  IMAD R52, R21.reuse, 0x2, R62 ;  /* 0x0000000215347824 */ /* 0x040fe200078e023e */
[CC--:B------:R-:W-:Y:S01]  /*0940*/  LEA R8, P0, R54.reuse, R16.reuse, 0x1 ;  /* 0x0000001036087211 */ /* 0x0c0fe200078008ff */
[----:B------:R-:W5:Y:S02]  /*0950*/  LDG.E.U16 R45, desc[UR44][R12.64] ;  /* 0x0000002c0c2d7981 */ /* 0x000f64000c1e1500 */
[C---:B------:R-:W-:Y:S01]  /*0960*/  IMAD R64, R21.reuse, 0x2, R52 ;  /* 0x0000000215407824 */ /* 0x040fe200078e0234 */
[-C--:B------:R-:W-:Y:S01]  /*0970*/  LEA.HI.X.SX32 R9, R54, R15.reuse, 0x1, P0 ;  /* 0x0000000f36097211 */ /* 0x080fe200000f0eff */
[----:B------:R0:W5:Y:S02]  /*0980*/  LDG.E.U16 R47, desc[UR44][R6.64] ;  /* 0x0000002c062f7981 */ /* 0x000164000c1e1500 */
[C---:B------:R-:W-:Y:S01]  /*0990*/  IMAD R54, R21.reuse, 0x2, R64 ;  /* 0x0000000215367824 */ /* 0x040fe200078e0240 */
[C---:B------:R-:W-:Y:S01]  /*09a0*/  LEA R10, P0, R58.reuse, R16, 0x1 ;  /* 0x000000103a0a7211 */ /* 0x040fe200078008ff */
[----:B------:R-:W5:Y:S02]  /*09b0*/  LDG.E.U16 R48, desc[UR44][R8.64] ;  /* 0x0000002c08307981 */ /* 0x000f64000c1e1500 */
[----:B------:R-:W-:Y:S01]  /*09c0*/  IMAD R66, R21, 0x2, R54 ;  /* 0x0000000215427824 */ /* 0x000fe200078e0236 */
[----:B------:R-:W-:-:S03]  /*09d0*/  LEA.HI.X.SX32 R11, R58, R15, 0x1, P0 ;  /* 0x0000000f3a0b7211 */ /* 0x000fc600000f0eff */
[C---:B------:R-:W-:Y:S01]  /*09e0*/  IMAD R58, R21.reuse, 0x2, R66 ;  /* 0x00000002153a7824 */ /* 0x040fe200078e0242 */
[----:B-1----:R-:W-:Y:S01]  /*09f0*/  LEA R2, P1, R56, R16, 0x1 ;  /* 0x0000001038027211 */ /* 0x002fe200078208ff */
[----:B------:R-:W5:Y:S02]  /*0a00*/  LDG.E.U16 R50, desc[UR44][R10.64] ;  /* 0x0000002c0a327981 */ /* 0x000f64000c1e1500 */
[----:B------:R-:W-:-:S04]  /*0a10*/  IMAD R68, R21, 0x2, R58 ;  /* 0x0000000215447824 */ /* 0x000fc800078e023a */
[----:B------:R-:W-:-:S04]  /*0a20*/  IMAD R70, R21, 0x2, R68 ;  /* 0x0000000215467824 */ /* 0x000fc800078e0244 */
[----:B------:R-:W-:Y:S01]  /*0a30*/  IMAD R72, R21, 0x2, R70 ;  /* 0x0000000215487824 */ /* 0x000fe200078e0246 */
[----:B0-----:R-:W-:-:S03]  /*0a40*/  LEA R4, P0, R60, R16, 0x1 ;  /* 0x000000103c047211 */ /* 0x001fc600078008ff */
[C---:B------:R-:W-:Y:S01]  /*0a50*/  IMAD R74, R21.reuse, 0x2, R72 ;  /* 0x00000002154a7824 */ /* 0x040fe200078e0248 */
[-C--:B------:R-:W-:Y:S02]  /*0a60*/  LEA.HI.X.SX32 R3, R56, R15.reuse, 0x1, P1 ;  /* 0x0000000f38037211 */ /* 0x080fe400008f0eff */
[-C--:B------:R-:W-:Y:S01]  /*0a70*/  LEA.HI.X.SX32 R5, R60, R15.reuse, 0x1, P0 ;  /* 0x0000000f3c057211 */ /* 0x080fe200000f0eff */
[C---:B------:R-:W-:Y:S01]  /*0a80*/  IMAD R76, R21.reuse, 0x2, R74 ;  /* 0x00000002154c7824 */ /* 0x040fe200078e024a */
[CC--:B------:R-:W-:Y:S01]  /*0a90*/  LEA R6, P0, R62.reuse, R16.reuse, 0x1 ;  /* 0x000000103e067211 */ /* 0x0c0fe200078008ff */
[----:B------:R0:W5:Y:S02]  /*0aa0*/  LDG.E.U16 R49, desc[UR44][R2.64] ;  /* 0x0000002c02317981 */ /* 0x000164000c1e1500 */
[C---:B------:R-:W-:Y:S01]  /*0ab0*/  IMAD R78, R21.reuse, 0x2, R76 ;  /* 0x00000002154e7824 */ /* 0x040fe200078e024c */
[----:B------:R-:W-:Y:S01]  /*0ac0*/  LEA.HI.X.SX32 R7, R62, R15, 0x1, P0 ;  /* 0x0000000f3e077211 */ /* 0x000fe200000f0eff */
[----:B------:R1:W5:Y:S02]  /*0ad0*/  LDG.E.U16 R51, desc[UR44][R4.64] ;  /* 0x0000002c04337981 */ /* 0x000364000c1e1500 */
[----:B------:R-:W-:Y:S01]  /*0ae0*/  IMAD R60, R21, 0x2, R78 ;  /* 0x00000002153c7824 */ /* 0x000fe200078e024e */
[----:B0-----:R-:W-:-:S03]  /*0af0*/  LEA R2, P0, R64, R16, 0x1 ;  /* 0x0000001040027211 */ /* 0x001fc600078008ff */
[C---:B------:R-:W-:Y:S01]  /*0b00*/  IMAD R80, R21.reuse, 0x2, R60 ;  /* 0x0000000215507824 */ /* 0x040fe200078e023c */
[-C--:B------:R-:W-:Y:S02]  /*0b10*/  LEA.HI.X.SX32 R3, R64, R15.reuse, 0x1, P0 ;  /* 0x0000000f40037211 */ /* 0x080fe400000f0eff */
[-C--:B------:R-:W-:Y:S01]  /*0b20*/  LEA R8, P0, R54, R16.reuse, 0x1 ;  /* 0x0000001036087211 */ /* 0x080fe200078008ff */
[C---:B------:R-:W-:Y:S01]  /*0b30*/  IMAD R82, R21.reuse, 0x2, R80 ;  /* 0x0000000215527824 */ /* 0x040fe200078e0250 */
[-C--:B------:R-:W-:Y:S01]  /*0b40*/  LEA R12, P1, R52, R16.reuse, 0x1 ;  /* 0x00000010340c7211 */ /* 0x080fe200078208ff */
[----:B------:R-:W5:Y:S01]  /*0b50*/  LDG.E.U16 R56, desc[UR44][R2.64] ;  /* 0x0000002c02387981 */ /* 0x000f62000c1e1500 */
[-C--:B------:R-:W-:Y:S02]  /*0b60*/  LEA.HI.X.SX32 R9, R54, R15.reuse, 0x1, P0 ;  /* 0x0000000f36097211 */ /* 0x080fe400000f0eff */
[----:B------:R-:W-:Y:S01]  /*0b70*/  LEA R54, P0, R66, R16, 0x1 ;  /* 0x0000001042367211 */ /* 0x000fe200078008ff */
[----:B------:R-:W-:Y:S01]  /*0b80*/  IMAD R84, R21, 0x2, R82 ;  /* 0x0000000215547824 */ /* 0x000fe200078e0252 */
[-C--:B------:R-:W-:Y:S01]  /*0b90*/  LEA.HI.X.SX32 R13, R52, R15.reuse, 0x1, P1 ;  /* 0x0000000f340d7211 */ /* 0x080fe200008f0eff */
[----:B------:R-:W5:Y:S01]  /*0ba0*/  LDG.E.U16 R57, desc[UR44][R8.64] ;  /* 0x0000002c08397981 */ /* 0x000f62000c1e1500 */
[----:B------:R-:W-:-:S02]  /*0bb0*/  LEA.HI.X.SX32 R55, R66, R15, 0x1, P0 ;  /* 0x0000000f42377211 */ /* 0x000fc400000f0eff */
[CC--:B------:R-:W-:Y:S01]  /*0bc0*/  LEA R10, P0, R68.reuse, R16.reuse, 0x1 ;  /* 0x00000010440a7211 */ /* 0x0c0fe200078008ff */
[C---:B------:R-:W-:Y:S01]  /*0bd0*/  IMAD R64, R21.reuse, 0x2, R84 ;  /* 0x0000000215407824 */ /* 0x040fe200078e0254 */
[----:B------:R0:W5:Y:S02]  /*0be0*/  LDG.E.U16 R52, desc[UR44][R6.64] ;  /* 0x0000002c06347981 */ /* 0x000164000c1e1500 */
[-C--:B------:R-:W-:Y:S01]  /*0bf0*/  LEA.HI.X.SX32 R11, R68, R15.reuse, 0x1, P0 ;  /* 0x0000000f440b7211 */ /* 0x080fe200000f0eff */
[C---:B------:R-:W-:Y:S01]  /*0c00*/  IMAD R86, R21.reuse, 0x2, R64 ;  /* 0x0000000215567824 */ /* 0x040fe200078e0240 */
[-C--:B-1----:R-:W-:Y:S01]  /*0c10*/  LEA R4, P1, R58, R16.reuse, 0x1 ;  /* 0x000000103a047211 */ /* 0x082fe200078208ff */
[----:B------:R1:W5:Y:S01]  /*0c20*/  LDG.E.U16 R53, desc[UR44][R12.64] ;  /* 0x0000002c0c357981 */ /* 0x000362000c1e1500 */
[C---:B0-----:R-:W-:Y:S01]  /*0c30*/  LEA R6, P0, R70.reuse, R16, 0x1 ;  /* 0x0000001046067211 */ /* 0x041fe200078008ff */
[----:B------:R-:W-:Y:S02]  /*0c40*/  IMAD R88, R21, 0x2, R86 ;  /* 0x0000000215587824 */ /* 0x000fe400078e0256 */
[----:B------:R0:W5:Y:S01]  /*0c50*/  LDG.E.U16 R62, desc[UR44][R10.64] ;  /* 0x0000002c0a3e7981 */ /* 0x000162000c1e1500 */
[----:B------:R-:W-:-:S02]  /*0c60*/  LEA.HI.X.SX32 R7, R70, R15, 0x1, P0 ;  /* 0x0000000f46077211 */ /* 0x000fc400000f0eff */
[-C--:B------:R-:W-:Y:S02]  /*0c70*/  LEA R8, P0, R72, R16.reuse, 0x1 ;  /* 0x0000001048087211 */ /* 0x080fe400078008ff */
[-C--:B------:R-:W-:Y:S01]  /*0c80*/  LEA.HI.X.SX32 R5, R58, R15.reuse, 0x1, P1 ;  /* 0x0000000f3a057211 */ /* 0x080fe200008f0eff */
[----:B------:R-:W5:Y:S01]  /*0c90*/  LDG.E.U16 R63, desc[UR44][R6.64] ;  /* 0x0000002c063f7981 */ /* 0x000f62000c1e1500 */
[-C--:B------:R-:W-:Y:S01]  /*0ca0*/  LEA.HI.X.SX32 R9, R72, R15.reuse, 0x1, P0 ;  /* 0x0000000f48097211 */ /* 0x080fe200000f0eff */
[C---:B------:R-:W-:Y:S01]  /*0cb0*/  IMAD R72, R21.reuse, 0x2, R88 ;  /* 0x0000000215487824 */ /* 0x040fe200078e0258 */
[-C--:B------:R-:W-:Y:S01]  /*0cc0*/  LEA R2, P1, R74, R16.reuse, 0x1 ;  /* 0x000000104a027211 */ /* 0x080fe200078208ff */
[----:B------:R0:W5:Y:S01]  /*0cd0*/  LDG.E.U16 R58, desc[UR44][R54.64] ;  /* 0x0000002c363a7981 */ /* 0x000162000c1e1500 */
[-C--:B-1----:R-:W-:Y:S01]  /*0ce0*/  LEA R12, P0, R76, R16.reuse, 0x1 ;  /* 0x000000104c0c7211 */ /* 0x082fe200078008ff */
[C---:B------:R-:W-:Y:S01]  /*0cf0*/  IMAD R70, R21.reuse, 0x2, R72 ;  /* 0x0000000215467824 */ /* 0x040fe200078e0248 */
[-C--:B------:R-:W-:Y:S01]  /*0d00*/  LEA.HI.X.SX32 R3, R74, R15.reuse, 0x1, P1 ;  /* 0x0000000f4a037211 */ /* 0x080fe200008f0eff */
[----:B------:R1:W5:Y:S01]  /*0d10*/  LDG.E.U16 R59, desc[UR44][R4.64] ;  /* 0x0000002c043b7981 */ /* 0x000362000c1e1500 */
[-C--:B------:R-:W-:Y:S01]  /*0d20*/  LEA.HI.X.SX32 R13, R76, R15.reuse, 0x1, P0 ;  /* 0x0000000f4c0d7211 */ /* 0x080fe200000f0eff */
[C---:B------:R-:W-:Y:S01]  /*0d30*/  IMAD R74, R21.reuse, 0x2, R70 ;  /* 0x00000002154a7824 */ /* 0x040fe200078e0246 */
[CC--:B0-----:R-:W-:Y:S01]  /*0d40*/  LEA R10, P0, R78.reuse, R16.reuse, 0x1 ;  /* 0x000000104e0a7211 */ /* 0x0c1fe200078008ff */
[----:B------:R0:W5:Y:S02]  /*0d50*/  LDG.E.U16 R67, desc[UR44][R2.64] ;  /* 0x0000002c02437981 */ /* 0x000164000c1e1500 */
[C---:B------:R-:W-:Y:S01]  /*0d60*/  IMAD R76, R21.reuse, 0x2, R74 ;  /* 0x00000002154c7824 */ /* 0x040fe200078e024a */
[-C--:B------:R-:W-:Y:S01]  /*0d70*/  LEA.HI.X.SX32 R11, R78, R15.reuse, 0x1, P0 ;  /* 0x0000000f4e0b7211 */ /* 0x080fe200000f0eff */
[----:B------:R0:W5:Y:S01]  /*0d80*/  LDG.E.U16 R66, desc[UR44][R8.64] ;  /* 0x0000002c08427981 */ /* 0x000162000c1e1500 */
[-C--:B------:R-:W-:Y:S01]  /*0d90*/  LEA R54, P0, R80, R16.reuse, 0x1 ;  /* 0x0000001050367211 */ /* 0x080fe200078008ff */
[C---:B------:R-:W-:Y:S01]  /*0da0*/  IMAD R78, R21.reuse, 0x2, R76 ;  /* 0x00000002154e7824 */ /* 0x040fe200078e024c */
[-C--:B-1----:R-:W-:Y:S01]  /*0db0*/  LEA R4, P1, R86, R16.reuse, 0x1 ;  /* 0x0000001056047211 */ /* 0x082fe200078208ff */
[----:B------:R-:W5:Y:S01]  /*0dc0*/  LDG.E.U16 R68, desc[UR44][R12.64] ;  /* 0x0000002c0c447981 */ /* 0x000f62000c1e1500 */
[-C--:B------:R-:W-:Y:S01]  /*0dd0*/  LEA.HI.X.SX32 R55, R80, R15.reuse, 0x1, P0 ;  /* 0x0000000f50377211 */ /* 0x080fe200000f0eff */
[C---:B------:R-:W-:Y:S01]  /*0de0*/  IMAD R80, R21.reuse, 0x2, R78 ;  /* 0x0000000215507824 */ /* 0x040fe200078e024e */
[----:B------:R-:W-:Y:S01]  /*0df0*/  LEA.HI.X.SX32 R5, R86, R15, 0x1, P1 ;  /* 0x0000000f56057211 */ /* 0x000fe200008f0eff */
[----:B------:R1:W5:Y:S01]  /*0e00*/  LDG.E.U16 R69, desc[UR44][R10.64] ;  /* 0x0000002c0a457981 */ /* 0x000362000c1e1500 */
[----:B0-----:R-:W-:Y:S01]  /*0e10*/  LEA R2, P0, R74, R16, 0x1 ;  /* 0x000000104a027211 */ /* 0x001fe200078008ff */
[----:B------:R-:W-:-:S02]  /*0e20*/  IMAD R86, R21, 0x2, R80 ;  /* 0x0000000215567824 */ /* 0x000fc400078e0250 */
[----:B------:R-:W5:Y:S01]  /*0e30*/  LDG.E.U16 R71, desc[UR44][R54.64] ;  /* 0x0000002c36477981 */ /* 0x000f62000c1e1500 */
[-C--:B------:R-:W-:Y:S02]  /*0e40*/  LEA.HI.X.SX32 R3, R74, R15.reuse, 0x1, P0 ;  /* 0x0000000f4a037211 */ /* 0x080fe400000f0eff */
[-C--:B------:R-:W-:Y:S01]  /*0e50*/  LEA R6, P1, R86, R16.reuse, 0x1 ;  /* 0x0000001056067211 */ /* 0x080fe200078208ff */
[----:B------:R0:W5:Y:S01]  /*0e60*/  LDG.E.U16 R74, desc[UR44][R4.64] ;  /* 0x0000002c044a7981 */ /* 0x000162000c1e1500 */
[-C--:B------:R-:W-:Y:S02]  /*0e70*/  LEA R8, P0, R82, R16.reuse, 0x1 ;  /* 0x0000001052087211 */ /* 0x080fe400078008ff */
[-C--:B------:R-:W-:Y:S01]  /*0e80*/  LEA.HI.X.SX32 R7, R86, R15.reuse, 0x1, P1 ;  /* 0x0000000f56077211 */ /* 0x080fe200008f0eff */
[----:B------:R-:W-:Y:S01]  /*0e90*/  IMAD R86, R21, 0x2, R86 ;  /* 0x0000000215567824 */ /* 0x000fe200078e0256 */
[----:B------:R-:W-:Y:S01]  /*0ea0*/  LEA.HI.X.SX32 R9, R82, R15, 0x1, P0 ;  /* 0x0000000f52097211 */ /* 0x000fe200000f0eff */
[----:B------:R2:W5:Y:S01]  /*0eb0*/  LDG.E.U16 R77, desc[UR44][R2.64] ;  /* 0x0000002c024d7981 */ /* 0x000562000c1e1500 */
[----:B-1----:R-:W-:-:S02]  /*0ec0*/  LEA R10, P1, R88, R16, 0x1 ;  /* 0x00000010580a7211 */ /* 0x002fc400078208ff */
[-C--:B------:R-:W-:Y:S01]  /*0ed0*/  LEA R12, P0, R76, R16.reuse, 0x1 ;  /* 0x000000104c0c7211 */ /* 0x080fe200078008ff */
[----:B------:R1:W5:Y:S01]  /*0ee0*/  LDG.E.U16 R81, desc[UR44][R6.64] ;  /* 0x0000002c06517981 */ /* 0x000362000c1e1500 */
[-C--:B------:R-:W-:Y:S02]  /*0ef0*/  LEA.HI.X.SX32 R11, R88, R15.reuse, 0x1, P1 ;  /* 0x0000000f580b7211 */ /* 0x080fe400008f0eff */
[-C--:B------:R-:W-:Y:S01]  /*0f00*/  LEA.HI.X.SX32 R13, R76, R15.reuse, 0x1, P0 ;  /* 0x0000000f4c0d7211 */ /* 0x080fe200000f0eff */
[----:B------:R1:W5:Y:S01]  /*0f10*/  LDG.E.U16 R73, desc[UR44][R8.64] ;  /* 0x0000002c08497981 */ /* 0x000362000c1e1500 */
[-C--:B0-----:R-:W-:Y:S02]  /*0f20*/  LEA R4, P1, R86, R16.reuse, 0x1 ;  /* 0x0000001056047211 */ /* 0x081fe400078208ff */
[-C--:B--2---:R-:W-:Y:S01]  /*0f30*/  LEA R2, P0, R84, R16.reuse, 0x1 ;  /* 0x0000001054027211 */ /* 0x084fe200078008ff */
[----:B------:R0:W2:Y:S01]  /*0f40*/  LDG.E.U16 R75, desc[UR44][R10.64] ;  /* 0x0000002c0a4b7981 */ /* 0x0000a2000c1e1500 */
[-C--:B------:R-:W-:Y:S01]  /*0f50*/  LEA.HI.X.SX32 R5, R86, R15.reuse, 0x1, P1 ;  /* 0x0000000f56057211 */ /* 0x080fe200008f0eff */
[----:B------:R-:W-:Y:S01]  /*0f60*/  IMAD R86, R21, 0x2, R86 ;  /* 0x0000000215567824 */ /* 0x000fe200078e0256 */
[----:B------:R-:W-:Y:S01]  /*0f70*/  LEA.HI.X.SX32 R3, R84, R15, 0x1, P0 ;  /* 0x0000000f54037211 */ /* 0x000fe200000f0eff */
[----:B------:R3:W2:Y:S01]  /*0f80*/  LDG.E.U16 R79, desc[UR44][R12.64] ;  /* 0x0000002c0c4f7981 */ /* 0x0006a2000c1e1500 */
[----:B-1----:R-:W-:-:S02]  /*0f90*/  LEA R6, P1, R72, R16, 0x1 ;  /* 0x0000001048067211 */ /* 0x002fc400078208ff */
[-C--:B------:R-:W-:Y:S01]  /*0fa0*/  LEA R8, P0, R78, R16.reuse, 0x1 ;  /* 0x000000104e087211 */ /* 0x080fe200078008ff */
[----:B------:R-:W2:Y:S01]  /*0fb0*/  LDG.E.U16 R82, desc[UR44][R4.64] ;  /* 0x0000002c04527981 */ /* 0x000ea2000c1e1500 */
[-C--:B------:R-:W-:Y:S02]  /*0fc0*/  LEA.HI.X.SX32 R7, R72, R15.reuse, 0x1, P1 ;  /* 0x0000000f48077211 */ /* 0x080fe400008f0eff */
[-C--:B------:R-:W-:Y:S01]  /*0fd0*/  LEA.HI.X.SX32 R9, R78, R15.reuse, 0x1, P0 ;  /* 0x0000000f4e097211 */ /* 0x080fe200000f0eff */
[----:B------:R-:W-:Y:S01]  /*0fe0*/  IMAD R21, R21, 0x2, R86 ;  /* 0x0000000215157824 */ /* 0x000fe200078e0256 */
[-C--:B0-----:R-:W-:Y:S01]  /*0ff0*/  LEA R10, P1, R86, R16.reuse, 0x1 ;  /* 0x00000010560a7211 */ /* 0x081fe200078208ff */
[----:B------:R0:W2:Y:S01]  /*1000*/  LDG.E.U16 R76, desc[UR44][R6.64] ;  /* 0x0000002c064c7981 */ /* 0x0000a2000c1e1500 */
[----:B---3--:R-:W-:Y:S02]  /*1010*/  LEA R12, P0, R60, R16, 0x1 ;  /* 0x000000103c0c7211 */ /* 0x008fe400078008ff */
[-C--:B------:R-:W-:Y:S01]  /*1020*/  LEA.HI.X.SX32 R11, R86, R15.reuse, 0x1, P1 ;  /* 0x0000000f560b7211 */ /* 0x080fe200008f0eff */
[----:B------:R1:W3:Y:S01]  /*1030*/  LDG.E.U16 R72, desc[UR44][R2.64] ;  /* 0x0000002c02487981 */ /* 0x0002e2000c1e1500 */
[----:B------:R-:W-:-:S02]  /*1040*/  LEA.HI.X.SX32 R13, R60, R15, 0x1, P0 ;  /* 0x0000000f3c0d7211 */ /* 0x000fc400000f0eff */
[-C--:B------:R-:W-:Y:S01]  /*1050*/  LEA R54, P0, R64, R16.reuse, 0x1 ;  /* 0x0000001040367211 */ /* 0x080fe200078008ff */
[----:B------:R4:W3:Y:S01]  /*1060*/  LDG.E.U16 R8, desc[UR44][R8.64] ;  /* 0x0000002c08087981 */ /* 0x0008e2000c1e1500 */
[-C--:B------:R-:W-:Y:S02]  /*1070*/  LEA R60, P1, R70, R16.reuse, 0x1 ;  /* 0x00000010463c7211 */ /* 0x080fe400078208ff */
[-C--:B------:R-:W-:Y:S01]  /*1080*/  LEA.HI.X.SX32 R55, R64, R15.reuse, 0x1, P0 ;  /* 0x0000000f40377211 */ /* 0x080fe200000f0eff */
[----:B------:R-:W3:Y:S01]  /*1090*/  LDG.E.U16 R10, desc[UR44][R10.64] ;  /* 0x0000002c0a0a7981 */ /* 0x000ee2000c1e1500 */
[----:B------:R-:W-:Y:S02]  /*10a0*/  LEA.HI.X.SX32 R61, R70, R15, 0x1, P1 ;  /* 0x0000000f463d7211 */ /* 0x000fe400008f0eff */
[-C--:B0-----:R-:W-:Y:S01]  /*10b0*/  LEA R6, P0, R80, R16.reuse, 0x1 ;  /* 0x0000001050067211 */ /* 0x081fe200078008ff */
[----:B------:R-:W3:Y:S01]  /*10c0*/  LDG.E.U16 R12, desc[UR44][R12.64] ;  /* 0x0000002c0c0c7981 */ /* 0x000ee2000c1e1500 */
[----:B------:R-:W-:-:S02]  /*10d0*/  LEA R64, P1, R21, R16, 0x1 ;  /* 0x0000001015407211 */ /* 0x000fc400078208ff */
[-C--:B------:R-:W-:Y:S01]  /*10e0*/  LEA.HI.X.SX32 R7, R80, R15.reuse, 0x1, P0 ;  /* 0x0000000f50077211 */ /* 0x080fe200000f0eff */
[----:B------:R-:W3:Y:S01]  /*10f0*/  LDG.E.U16 R54, desc[UR44][R54.64] ;  /* 0x0000002c36367981 */ /* 0x000ee2000c1e1500 */
[----:B------:R-:W-:-:S03]  /*1100*/  LEA.HI.X.SX32 R65, R21, R15, 0x1, P1 ;  /* 0x0000000f15417211 */ /* 0x000fc600008f0eff */
[----:B------:R-:W3:Y:S04]  /*1110*/  LDG.E.U16 R60, desc[UR44][R60.64] ;  /* 0x0000002c3c3c7981 */ /* 0x000ee8000c1e1500 */
[----:B------:R0:W3:Y:S04]  /*1120*/  LDG.E.U16 R6, desc[UR44][R6.64] ;  /* 0x0000002c06067981 */ /* 0x0000e8000c1e1500 */
[----:B------:R-:W3:Y:S01]  /*1130*/  LDG.E.U16 R64, desc[UR44][R64.64] ;  /* 0x0000002c40407981 */ /* 0x000ee2000c1e1500 */
[----:B------:R-:W0:Y:S01]  /*1140*/  S2UR UR4, SR_CgaCtaId ;  /* 0x00000000000479c3 */ /* 0x000e220000008800 */
[C---:B-1----:R-:W-:Y:S01]  /*1150*/  IMAD.SHL.U32 R3, R104.reuse, 0x2, RZ ;  /* 0x0000000268037824 */ /* 0x042fe200078e00ff */
[----:B------:R-:W-:-:S02]  /*1160*/  LOP3.LUT R5, R104, 0xc0, RZ, 0xc0, !PT ;  /* 0x000000c068057812 */ /* 0x000fc400078ec0ff */
[----:B------:R-:W-:Y:S02]  /*1170*/  SHF.R.S32.HI R2, RZ, 0x8, R104 ;  /* 0x00000008ff027819 */ /* 0x000fe40000011468 */
[----:B------:R-:W-:Y:S01]  /*1180*/  LOP3.LUT R4, R3, 0x7e, RZ, 0xc0, !PT ;  /* 0x0000007e03047812 */ /* 0x000fe200078ec0ff */
[----:B------:R-:W-:Y:S01]  /*1190*/  IMAD.SHL.U32 R0, R0, 0x100, RZ ;  /* 0x0000010000007824 */ /* 0x000fe200078e00ff */
[----:B------:R-:W-:Y:S01]  /*11a0*/  SGXT R2, R2, 0x1 ;  /* 0x000000010202781a */ /* 0x000fe20000000200 */
[----:B------:R-:W-:Y:S02]  /*11b0*/  UMOV UR21, 0x400 ;  /* 0x0000040000157882 */ /* 0x000fe40000000000 */
[----:B----4-:R-:W-:Y:S02]  /*11c0*/  IMAD R9, R5, 0x100, R4 ;  /* 0x0000010005097824 */ /* 0x010fe400078e0204 */
[----:B------:R-:W-:-:S03]  /*11d0*/  VIADD R105, R0, 0x100 ;  /* 0x0000010000697836 */ /* 0x000fc60000000000 */
[----:B------:R-:W-:Y:S02]  /*11e0*/  LOP3.LUT R2, R9, 0x90, R2, 0x78, !PT ;  /* 0x0000009009027812 */ /* 0x000fe400078e7802 */
[----:B------:R-:W-:Y:S01]  /*11f0*/  ISETP.GE.AND P0, PT, R105, 0x1, PT ;  /* 0x000000016900780c */ /* 0x000fe20003f06270 */
[----:B0-----:R-:W-:Y:S01]  /*1200*/  ULEA UR21, UR4, UR21, 0x18 ;  /* 0x0000001504157291 */ /* 0x001fe2000f8ec03f */
[----:B------:R-:W-:-:S08]  /*1210*/  LOP3.LUT R7, R2, 0x20, RZ, 0x3c, !PT ;  /* 0x0000002002077812 */ /* 0x000fd000078e3cff */
[----:B------:R0:W-:Y:S04]  /*1220*/  STS.U16 [R2+UR21], R14 ;  /* 0x0000000e02007988 */ /* 0x0001e80008000415 */
[----:B------:R-:W-:Y:S04]  /*1230*/  STS.U16 [R2+UR21+0x400], R20 ;  /* 0x0004001402007988 */ /* 0x000fe80008000415 */
[----:B------:R-:W-:Y:S01]  /*1240*/  STS.U16 [R2+UR21+0x800], R25 ;  /* 0x0008001902007988 */ /* 0x000fe20008000415 */
[----:B0-----:R-:W-:-:S03]  /*1250*/  LOP3.LUT R14, R2, 0x40, RZ, 0x3c, !PT ;  /* 0x00000040020e7812 */ /* 0x001fc600078e3cff */
[----:B-----5:R-:W-:Y:S04]  /*1260*/  STS.U16 [R2+UR21+0xc00], R29 ;  /* 0x000c001d02007988 */ /* 0x020fe80008000415 */
[----:B------:R-:W-:Y:S01]  /*1270*/  STS.U16 [R2+UR21+0x1000], R33 ;  /* 0x0010002102007988 */ /* 0x000fe20008000415 */
[----:B------:R-:W-:Y:S01]  /*1280*/  IMAD.MOV.U32 R97, RZ, RZ, -0x800000 ;  /* 0xff800000ff617424 */ /* 0x000fe200078e00ff */
[----:B------:R-:W-:Y:S01]  /*1290*/  CS2R R84, SRZ ;  /* 0x0000000000547805 */ /* 0x000fe2000001ff00 */
[----:B------:R-:W-:Y:S01]  /*12a0*/  IMAD.MOV.U32 R108, RZ, RZ, 0x3f800000 ;  /* 0x3f800000ff6c7424 */ /* 0x000fe200078e00ff */
[----:B------:R-:W-:Y:S01]  /*12b0*/  CS2R R86, SRZ ;  /* 0x0000000000567805 */ /* 0x000fe2000001ff00 */
[----:B------:R-:W-:Y:S01]  /*12c0*/  IMAD.MOV.U32 R96, RZ, RZ, -0x800000 ;  /* 0xff800000ff607424 */ /* 0x000fe200078e00ff */
[----:B------:R-:W-:Y:S04]  /*12d0*/  STS.U16 [R2+UR21+0x1400], R37 ;  /* 0x0014002502007988 */ /* 0x000fe80008000415 */
        /* <DEDUP_REMOVED lines=23> */
[----:B--2---:R-:W-:Y:S04]  /*1450*/  STS.U16 [R7+UR21+0x3500], R75 ;  /* 0x0035004b07007988 */ /* 0x004fe80008000415 */
[----:B------:R-:W-:Y:S04]  /*1460*/  STS.U16 [R7+UR21+0x3900], R79 ;  /* 0x0039004f07007988 */ /* 0x000fe80008000415 */
[----:B------:R0:W-:Y:S04]  /*1470*/  STS.U16 [R7+UR21+0x3d00], R82 ;  /* 0x003d005207007988 */ /* 0x0001e80008000415 */
[----:B------:R-:W-:Y:S01]  /*1480*/  STS.U16 [R14+UR21+0x200], R18 ;  /* 0x000200120e007988 */ /* 0x000fe20008000415 */
[----:B0-----:R-:W-:-:S03]  /*1490*/  LOP3.LUT R7, R2, 0x60, RZ, 0x3c, !PT ;  /* 0x0000006002077812 */ /* 0x001fc600078e3cff */
[----:B------:R-:W-:Y:S04]  /*14a0*/  STS.U16 [R14+UR21+0x600], R23 ;  /* 0x000600170e007988 */ /* 0x000fe80008000415 */
[----:B------:R0:W-:Y:S04]  /*14b0*/  STS.U16 [R14+UR21+0xa00], R27 ;  /* 0x000a001b0e007988 */ /* 0x0001e80008000415 */
[----:B------:R1:W-:Y:S04]  /*14c0*/  STS.U16 [R14+UR21+0xe00], R31 ;  /* 0x000e001f0e007988 */ /* 0x0003e80008000415 */
        /* <DEDUP_REMOVED lines=8> */
[----:B---3--:R-:W-:Y:S04]  /*1550*/  STS.U16 [R14+UR21+0x3200], R72 ;  /* 0x003200480e007988 */ /* 0x008fe80008000415 */
[----:B------:R-:W-:Y:S04]  /*1560*/  STS.U16 [R14+UR21+0x3600], R76 ;  /* 0x0036004c0e007988 */ /* 0x000fe80008000415 */
[----:B------:R2:W-:Y:S04]  /*1570*/  STS.U16 [R14+UR21+0x3a00], R8 ;  /* 0x003a00080e007988 */ /* 0x0005e80008000415 */
[----:B------:R-:W-:Y:S01]  /*1580*/  STS.U16 [R14+UR21+0x3e00], R10 ;  /* 0x003e000a0e007988 */ /* 0x000fe20008000415 */
[----:B0-----:R-:W-:-:S03]  /*1590*/  CS2R R26, SRZ ;  /* 0x00000000001a7805 */ /* 0x001fc6000001ff00 */
[----:B------:R-:W-:Y:S01]  /*15a0*/  STS.U16 [R7+UR21+0x300], R19 ;  /* 0x0003001307007988 */ /* 0x000fe20008000415 */
[----:B-1----:R-:W-:-:S03]  /*15b0*/  CS2R R30, SRZ ;  /* 0x00000000001e7805 */ /* 0x002fc6000001ff00 */
[----:B------:R0:W-:Y:S01]  /*15c0*/  STS.U16 [R7+UR21+0x700], R24 ;  /* 0x0007001807007988 */ /* 0x0001e20008000415 */
[----:B--2---:R-:W-:-:S03]  /*15d0*/  IMAD.MOV.U32 R8, RZ, RZ, 0x3f800000 ;  /* 0x3f800000ff087424 */ /* 0x004fc600078e00ff */
[----:B------:R1:W-:Y:S01]  /*15e0*/  STS.U16 [R7+UR21+0xb00], R28 ;  /* 0x000b001c07007988 */ /* 0x0003e20008000415 */
[----:B------:R-:W-:-:S03]  /*15f0*/  CS2R R34, SRZ ;  /* 0x0000000000227805 */ /* 0x000fc6000001ff00 */
[----:B------:R2:W-:Y:S01]  /*1600*/  STS.U16 [R7+UR21+0xf00], R32 ;  /* 0x000f002007007988 */ /* 0x0005e20008000415 */
[----:B------:R-:W-:-:S03]  /*1610*/  CS2R R38, SRZ ;  /* 0x0000000000267805 */ /* 0x000fc6000001ff00 */
[----:B------:R3:W-:Y:S01]  /*1620*/  STS.U16 [R7+UR21+0x1300], R36 ;  /* 0x0013002407007988 */ /* 0x0007e20008000415 */
[----:B0-----:R-:W-:-:S03]  /*1630*/  CS2R R24, SRZ ;  /* 0x0000000000187805 */ /* 0x001fc6000001ff00 */
[----:B------:R0:W-:Y:S01]  /*1640*/  STS.U16 [R7+UR21+0x1700], R40 ;  /* 0x0017002807007988 */ /* 0x0001e20008000415 */
[----:B-1----:R-:W-:-:S03]  /*1650*/  CS2R R28, SRZ ;  /* 0x00000000001c7805 */ /* 0x002fc6000001ff00 */
[----:B------:R1:W-:Y:S01]  /*1660*/  STS.U16 [R7+UR21+0x1b00], R44 ;  /* 0x001b002c07007988 */ /* 0x0003e20008000415 */
[----:B--2---:R-:W-:-:S03]  /*1670*/  CS2R R32, SRZ ;  /* 0x0000000000207805 */ /* 0x004fc6000001ff00 */
[----:B------:R2:W-:Y:S01]  /*1680*/  STS.U16 [R7+UR21+0x1f00], R48 ;  /* 0x001f003007007988 */ /* 0x0005e20008000415 */
[----:B---3--:R-:W-:-:S03]  /*1690*/  CS2R R36, SRZ ;  /* 0x0000000000247805 */ /* 0x008fc6000001ff00 */
[----:B------:R3:W-:Y:S01]  /*16a0*/  STS.U16 [R7+UR21+0x2300], R52 ;  /* 0x0023003407007988 */ /* 0x0007e20008000415 */
[----:B0-----:R-:W-:-:S03]  /*16b0*/  CS2R R40, SRZ ;  /* 0x0000000000287805 */ /* 0x001fc6000001ff00 */
[----:B------:R-:W-:Y:S01]  /*16c0*/  STS.U16 [R7+UR21+0x2700], R58 ;  /* 0x0027003a07007988 */ /* 0x000fe20008000415 */
[----:B------:R-:W-:-:S03]  /*16d0*/  CS2R R42, SRZ ;  /* 0x00000000002a7805 */ /* 0x000fc6000001ff00 */
[----:B------:R-:W-:Y:S01]  /*16e0*/  STS.U16 [R7+UR21+0x2b00], R66 ;  /* 0x002b004207007988 */ /* 0x000fe20008000415 */
[----:B-1----:R-:W-:-:S03]  /*16f0*/  CS2R R44, SRZ ;  /* 0x00000000002c7805 */ /* 0x002fc6000001ff00 */
[----:B------:R-:W-:Y:S01]  /*1700*/  STS.U16 [R7+UR21+0x2f00], R12 ;  /* 0x002f000c07007988 */ /* 0x000fe20008000415 */
[----:B------:R-:W-:-:S03]  /*1710*/  CS2R R46, SRZ ;  /* 0x00000000002e7805 */ /* 0x000fc6000001ff00 */
[----:B------:R0:W-:Y:S01]  /*1720*/  STS.U16 [R7+UR21+0x3300], R54 ;  /* 0x0033003607007988 */ /* 0x0001e20008000415 */
[----:B--2---:R-:W-:-:S03]  /*1730*/  CS2R R48, SRZ ;  /* 0x0000000000307805 */ /* 0x004fc6000001ff00 */
[----:B------:R1:W-:Y:S01]  /*1740*/  STS.U16 [R7+UR21+0x3700], R60 ;  /* 0x0037003c07007988 */ /* 0x0003e20008000415 */
[----:B------:R-:W-:-:S03]  /*1750*/  CS2R R50, SRZ ;  /* 0x0000000000327805 */ /* 0x000fc6000001ff00 */
[----:B------:R-:W-:Y:S01]  /*1760*/  STS.U16 [R7+UR21+0x3b00], R6 ;  /* 0x003b000607007988 */ /* 0x000fe20008000415 */
[----:B---3--:R-:W-:-:S03]  /*1770*/  CS2R R52, SRZ ;  /* 0x0000000000347805 */ /* 0x008fc6000001ff00 */
[----:B------:R2:W-:Y:S01]  /*1780*/  STS.U16 [R7+UR21+0x3f00], R64 ;  /* 0x003f004007007988 */ /* 0x0005e20008000415 */
[----:B0-----:R-:W-:Y:S02]  /*1790*/  CS2R R54, SRZ ;  /* 0x0000000000367805 */ /* 0x001fe4000001ff00 */
[----:B------:R-:W-:Y:S02]  /*17a0*/  CS2R R56, SRZ ;  /* 0x0000000000387805 */ /* 0x000fe4000001ff00 */
[----:B------:R-:W-:Y:S02]  /*17b0*/  CS2R R58, SRZ ;  /* 0x00000000003a7805 */ /* 0x000fe4000001ff00 */
[----:B-1----:R-:W-:Y:S02]  /*17c0*/  CS2R R60, SRZ ;  /* 0x00000000003c7805 */ /* 0x002fe4000001ff00 */
[----:B------:R-:W-:Y:S02]  /*17d0*/  CS2R R62, SRZ ;  /* 0x00000000003e7805 */ /* 0x000fe4000001ff00 */
[----:B------:R-:W-:-:S02]  /*17e0*/  CS2R R66, SRZ ;  /* 0x0000000000427805 */ /* 0x000fc4000001ff00 */
[----:B------:R-:W-:Y:S02]  /*17f0*/  CS2R R68, SRZ ;  /* 0x0000000000447805 */ /* 0x000fe4000001ff00 */
[----:B------:R-:W-:Y:S02]  /*1800*/  CS2R R70, SRZ ;  /* 0x0000000000467805 */ /* 0x000fe4000001ff00 */
[----:B------:R-:W-:Y:S02]  /*1810*/  CS2R R72, SRZ ;  /* 0x0000000000487805 */ /* 0x000fe4000001ff00 */
[----:B--2---:R-:W-:Y:S02]  /*1820*/  CS2R R64, SRZ ;  /* 0x0000000000407805 */ /* 0x004fe4000001ff00 */
[----:B------:R-:W-:Y:S02]  /*1830*/  CS2R R74, SRZ ;  /* 0x00000000004a7805 */ /* 0x000fe4000001ff00 */
[----:B------:R-:W-:-:S02]  /*1840*/  CS2R R76, SRZ ;  /* 0x00000000004c7805 */ /* 0x000fc4000001ff00 */
[----:B------:R-:W-:Y:S02]  /*1850*/  CS2R R78, SRZ ;  /* 0x00000000004e7805 */ /* 0x000fe4000001ff00 */
[----:B------:R-:W-:Y:S02]  /*1860*/  CS2R R80, SRZ ;  /* 0x0000000000507805 */ /* 0x000fe4000001ff00 */
[----:B------:R-:W-:Y:S02]  /*1870*/  CS2R R82, SRZ ;  /* 0x0000000000527805 */ /* 0x000fe4000001ff00 */
[----:B------:R-:W-:Y:S01]  /*1880*/  LOP3.LUT R2, R104, 0x1ff, RZ, 0xc0, !PT ;  /* 0x000001ff68027812 */ /* 0x000fe200078ec0ff */
[----:B------:R-:W-:Y:S06]  /*1890*/  @!P0 BRA `(.L_x_0) ;  /* 0x0000002000288947 */ /* 0x000fec0003800000 */
[----:B------:R-:W0:Y:S01]  /*18a0*/  LDC.64 R8, c[0x0][0x250] ;  /* 0x00009400ff087b82 */ /* 0x000e220000000a00 */
[----:B------:R-:W-:Y:S01]  /*18b0*/  IMAD.SHL.U32 R7, R2, 0x2, RZ ;  /* 0x0000000202077824 */ /* 0x000fe200078e00ff */
[C---:B------:R-:W-:Y:S01]  /*18c0*/  LOP3.LUT R2, R104.reuse, 0x1e0, RZ, 0xc0, !PT ;  /* 0x000001e068027812 */ /* 0x040fe200078ec0ff */
[----:B------:R-:W-:Y:S01]  /*18d0*/  ULDC UR4, c[0x0][0x258] ;  /* 0x0000960000047ab9 */ /* 0x000fe20000000800 */
[----:B------:R-:W-:Y:S01]  /*18e0*/  SHF.R.U32.HI R6, RZ, 0x2, R104 ;  /* 0x00000002ff067819 */ /* 0x000fe20000011668 */
[----:B------:R-:W-:Y:S01]  /*18f0*/  ULDC.64 UR6, c[0x0][0x220] ;  /* 0x0000880000067ab9 */ /* 0x000fe20000000a00 */
[----:B------:R-:W-:Y:S01]  /*1900*/  SHF.R.U32.HI R10, RZ, 0x2, R5 ;  /* 0x00000002ff0a7819 */ /* 0x000fe20000011605 */
[----:B------:R-:W-:Y:S01]  /*1910*/  IMAD.SHL.U32 R13, R104, 0x40, RZ ;  /* 0x00000040680d7824 */ /* 0x000fe200078e00ff */
[----:B------:R-:W1:Y:S01]  /*1920*/  LDC.64 R124, c[0x0][0x260] ;  /* 0x00009800ff7c7b82 */ /* 0x000e620000000a00 */
[----:B------:R-:W-:Y:S01]  /*1930*/  SHF.R.U32.HI R5, RZ, 0x1, R2 ;  /* 0x00000001ff057819 */ /* 0x000fe20000011602 */
[----:B------:R-:W-:Y:S01]  /*1940*/  IMAD.MOV.U32 R3, RZ, RZ, RZ ;  /* 0x000000ffff037224 */ /* 0x000fe200078e00ff */
[----:B------:R-:W-:-:S02]  /*1950*/  SGXT.U32 R6, R6, 0x3 ;  /* 0x000000030606781a */ /* 0x000fc40000000000 */
[----:B------:R-:W-:Y:S02]  /*1960*/  CS2R R24, SRZ ;  /* 0x0000000000187805 */ /* 0x000fe4000001ff00 */
[----:B------:R-:W-:Y:S02]  /*1970*/  LOP3.LUT R2, R7, R10, RZ, 0x3c, !PT ;  /* 0x0000000a07027212 */ /* 0x000fe400078e3cff */
[----:B------:R-:W-:Y:S02]  /*1980*/  CS2R R26, SRZ ;  /* 0x00000000001a7805 */ /* 0x000fe4000001ff00 */
[----:B------:R-:W-:Y:S01]  /*1990*/  LOP3.LUT R0, R0, R5, R6, 0xfe, !PT ;  /* 0x0000000500007212 */ /* 0x000fe200078efe06 */
[----:B------:R-:W2:Y:S01]  /*19a0*/  LDC R20, c[0x0][0x268] ;  /* 0x00009a00ff147b82 */ /* 0x000ea20000000800 */
[----:B------:R-:W-:Y:S02]  /*19b0*/  LOP3.LUT R5, R104, 0x7f, RZ, 0xc0, !PT ;  /* 0x0000007f68057812 */ /* 0x000fe400078ec0ff */
[----:B------:R-:W-:-:S02]  /*19c0*/  CS2R R28, SRZ ;  /* 0x00000000001c7805 */ /* 0x000fc4000001ff00 */
[----:B------:R-:W-:Y:S02]  /*19d0*/  LOP3.LUT R6, R104, 0x180, RZ, 0xc0, !PT ;  /* 0x0000018068067812 */ /* 0x000fe400078ec0ff */
[----:B------:R-:W-:Y:S02]  /*19e0*/  CS2R R30, SRZ ;  /* 0x00000000001e7805 */ /* 0x000fe4000001ff00 */
[----:B------:R-:W-:Y:S01]  /*19f0*/  LOP3.LUT R7, R4, 0x180, R104, 0xf8, !PT ;  /* 0x0000018004077812 */ /* 0x000fe200078ef868 */
[----:B------:R-:W-:Y:S01]  /*1a00*/  IMAD R5, R5, UR4, RZ ;  /* 0x0000000405057c24 */ /* 0x000fe2000f8e02ff */
[----:B------:R-:W-:Y:S01]  /*1a10*/  SHF.R.U32.HI R4, RZ, 0x3, R6 ;  /* 0x00000003ff047819 */ /* 0x000fe20000011606 */
[----:B0-----:R-:W-:Y:S01]  /*1a20*/  IMAD R8, R8, UR20, RZ ;  /* 0x0000001408087c24 */ /* 0x001fe2000f8e02ff */
[----:B------:R-:W-:Y:S01]  /*1a30*/  LOP3.LUT R6, R104, 0x1f, RZ, 0xc0, !PT ;  /* 0x0000001f68067812 */ /* 0x000fe200078ec0ff */
[----:B------:R-:W-:Y:S01]  /*1a40*/  ULDC.64 UR4, c[0x0][0x218] ;  /* 0x0000860000047ab9 */ /* 0x000fe20000000a00 */
[----:B------:R-:W-:-:S02]  /*1a50*/  SHF.R.U32.HI R11, RZ, 0x5, R104 ;  /* 0x00000005ff0b7819 */ /* 0x000fc40000011668 */
[----:B------:R-:W-:Y:S02]  /*1a60*/  CS2R R32, SRZ ;  /* 0x0000000000207805 */ /* 0x000fe4000001ff00 */
[----:B------:R-:W-:Y:S01]  /*1a70*/  LOP3.LUT R14, R7, R4, RZ, 0x3c, !PT ;  /* 0x00000004070e7212 */ /* 0x000fe200078e3cff */
[----:B------:R-:W-:Y:S01]  /*1a80*/  IMAD.SHL.U32 R7, R5, 0x2, RZ ;  /* 0x0000000205077824 */ /* 0x000fe200078e00ff */
[----:B------:R-:W-:Y:S01]  /*1a90*/  R2UR UR47, R11 ;  /* 0x000000000b2f72ca */ /* 0x000fe200000e0000 */
[----:B------:R-:W-:Y:S01]  /*1aa0*/  IMAD.SHL.U32 R4, R8, 0x2, RZ ;  /* 0x0000000208047824 */ /* 0x000fe200078e00ff */
[----:B------:R-:W-:Y:S01]  /*1ab0*/  SHF.R.U32.HI R11, RZ, 0x7, R104 ;  /* 0x00000007ff0b7819 */ /* 0x000fe20000011668 */
[----:B-1----:R-:W-:Y:S01]  /*1ac0*/  IMAD R124, R124, UR20, RZ ;  /* 0x000000147c7c7c24 */ /* 0x002fe2000f8e02ff */
[----:B------:R-:W-:Y:S01]  /*1ad0*/  CS2R R34, SRZ ;  /* 0x0000000000227805 */ /* 0x000fe2000001ff00 */
[----:B------:R-:W-:Y:S01]  /*1ae0*/  IMAD R10, R6, R125, RZ ;  /* 0x0000007d060a7224 */ /* 0x000fe200078e02ff */
[----:B------:R-:W-:Y:S01]  /*1af0*/  IADD3 R23, P0, P1, R7, UR4, R4 ;  /* 0x0000000407177c10 */ /* 0x000fe2000f91e004 */
[----:B------:R-:W-:Y:S01]  /*1b00*/  IMAD.SHL.U32 R6, R124, 0x2, RZ ;  /* 0x000000027c067824 */ /* 0x000fe200078e00ff */
[----:B------:R-:W-:Y:S01]  /*1b10*/  SGXT.U32 R4, R11, 0x2 ;  /* 0x000000020b04781a */ /* 0x000fe20000000000 */
[----:B------:R-:W-:Y:S01]  /*1b20*/  IMAD.SHL.U32 R7, R10, 0x2, RZ ;  /* 0x000000020a077824 */ /* 0x000fe200078e00ff */
[----:B------:R-:W-:Y:S01]  /*1b30*/  SHF.R.U32.HI R11, RZ, 0x5, R104 ;  /* 0x00000005ff0b7819 */ /* 0x000fe20000011668 */
[----:B------:R-:W-:Y:S01]  /*1b40*/  IMAD.HI R8, R8, 0x2, RZ ;  /* 0x0000000208087827 */ /* 0x000fe200078e02ff */
[----:B------:R-:W-:Y:S01]  /*1b50*/  UIADD3 UR4, UR21, 0x10000, URZ ;  /* 0x0001000015047890 */ /* 0x000fe2000fffe03f */
[----:B------:R-:W-:-:S02]  /*1b60*/  CS2R R36, SRZ ;  /* 0x0000000000247805 */ /* 0x000fc4000001ff00 */
[----:B------:R-:W-:Y:S01]  /*1b70*/  IADD3 R106, P2, P3, R7, UR6, R6 ;  /* 0x00000006076a7c10 */ /* 0x000fe2000fb5e006 */
[----:B------:R-:W-:Y:S01]  /*1b80*/  IMAD R6, R4, R9, RZ ;  /* 0x0000000904067224 */ /* 0x000fe200078e02ff */
[----:B------:R-:W-:Y:S01]  /*1b90*/  SGXT.U32 R4, R11, 0x4 ;  /* 0x000000040b04781a */ /* 0x000fe20000000000 */
[----:B------:R-:W-:Y:S01]  /*1ba0*/  IMAD.HI R7, R5, 0x2, RZ ;  /* 0x0000000205077827 */ /* 0x000fe200078e02ff */
[----:B------:R-:W-:Y:S01]  /*1bb0*/  LOP3.LUT R5, R14, 0x1000, R13, 0xf8, !PT ;  /* 0x000010000e057812 */ /* 0x000fe200078ef80d */
[----:B------:R-:W-:Y:S01]  /*1bc0*/  USHF.R.U32.HI UR4, URZ, 0x4, UR4 ;  /* 0x000000043f047899 */ /* 0x000fe20008011604 */
[----:B------:R-:W-:Y:S01]  /*1bd0*/  CS2R R38, SRZ ;  /* 0x0000000000267805 */ /* 0x000fe2000001ff00 */
[----:B------:R-:W-:Y:S01]  /*1be0*/  IMAD R12, R9, 0x4, R6 ;  /* 0x00000004090c7824 */ /* 0x000fe200078e0206 */
[----:B------:R-:W-:Y:S01]  /*1bf0*/  IADD3.X R13, R7, UR5, R8, P0, P1 ;  /* 0x00000005070d7c10 */ /* 0x000fe200087e2408 */
[----:B--2---:R-:W-:Y:S01]  /*1c00*/  IMAD R15, R4, R20, RZ ;  /* 0x00000014040f7224 */ /* 0x004fe200078e02ff */
[----:B------:R-:W-:Y:S01]  /*1c10*/  LEA R104, P1, R6, R23, 0x1 ;  /* 0x0000001706687211 */ /* 0x000fe200078208ff */
[----:B------:R-:W-:Y:S01]  /*1c20*/  IMAD R4, R9, 0x4, R12 ;  /* 0x0000000409047824 */ /* 0x000fe200078e020c */
[----:B------:R-:W-:Y:S01]  /*1c30*/  USGXT.U32 UR4, UR4, 0xe ;  /* 0x0000000e0404789a */ /* 0x000fe20008000000 */
[----:B------:R-:W-:Y:S01]  /*1c40*/  IMAD.HI R124, R124, 0x2, RZ ;  /* 0x000000027c7c7827 */ /* 0x000fe200078e02ff */
[----:B------:R-:W-:Y:S01]  /*1c50*/  LEA.HI.X.SX32 R105, R6, R13, 0x1, P1 ;  /* 0x0000000d06697211 */ /* 0x000fe200008f0eff */
[----:B------:R-:W-:Y:S01]  /*1c60*/  UMOV UR5, URZ ;  /* 0x0000003f00057c82 */ /* 0x000fe20008000000 */
[----:B------:R-:W-:Y:S01]  /*1c70*/  LEA R108, P1, R4, R23, 0x1 ;  /* 0x00000017046c7211 */ /* 0x000fe200078208ff */
[----:B------:R-:W-:Y:S01]  /*1c80*/  IMAD.HI R11, R10, 0x2, RZ ;  /* 0x000000020a0b7827 */ /* 0x000fe200078e02ff */
[----:B------:R-:W-:Y:S01]  /*1c90*/  LEA R10, P0, R15, R106, 0x1 ;  /* 0x0000006a0f0a7211 */ /* 0x000fe200078008ff */
[----:B------:R0:W-:Y:S01]  /*1ca0*/  STL.64 [R1+0x30], R104 ;  /* 0x0000306801007387 */ /* 0x0001e20000100a00 */
[----:B------:R-:W-:Y:S01]  /*1cb0*/  LEA.HI.X.SX32 R109, R4, R13, 0x1, P1 ;  /* 0x0000000d046d7211 */ /* 0x000fe200008f0eff */
[----:B------:R-:W-:Y:S01]  /*1cc0*/  IMAD R8, R9, 0x4, R4 ;  /* 0x0000000409087824 */ /* 0x000fe200078e0204 */
[----:B------:R-:W-:Y:S01]  /*1cd0*/  IADD3.X R124, R11, UR7, R124, P2, P3 ;  /* 0x000000070b7c7c10 */ /* 0x000fe200097e647c */
[----:B------:R-:W-:Y:S01]  /*1ce0*/  IMAD R7, R20, 0x10, R15 ;  /* 0x0000001014077824 */ /* 0x000fe200078e020f */
[----:B------:R-:W-:Y:S01]  /*1cf0*/  LEA R18, P2, R12, R23, 0x1 ;  /* 0x000000170c127211 */ /* 0x000fe200078408ff */
[----:B------:R-:W-:Y:S01]  /*1d00*/  IMAD R14, R9, 0x4, R8 ;  /* 0x00000004090e7824 */ /* 0x000fe200078e0208 */
[----:B------:R-:W-:Y:S01]  /*1d10*/  LEA.HI.X.SX32 R11, R15, R124, 0x1, P0 ;  /* 0x0000007c0f0b7211 */ /* 0x000fe200000f0eff */
[----:B------:R-:W-:Y:S01]  /*1d20*/  IMAD R17, R20, 0x10, R7 ;  /* 0x0000001014117824 */ /* 0x000fe200078e0207 */
[----:B------:R-:W-:Y:S01]  /*1d30*/  LEA.HI.X.SX32 R19, R12, R13, 0x1, P2 ;  /* 0x0000000d0c137211 */ /* 0x000fe200010f0eff */
[C---:B------:R-:W-:Y:S01]  /*1d40*/  IMAD R6, R9.reuse, 0x4, R14 ;  /* 0x0000000409067824 */ /* 0x040fe200078e020e */
[-C--:B------:R-:W-:Y:S01]  /*1d50*/  LEA R110, P1, R14, R23.reuse, 0x1 ;  /* 0x000000170e6e7211 */ /* 0x080fe200078208ff */
[----:B------:R-:W-:Y:S01]  /*1d60*/  UIADD3 UR10, UP0, UR4, 0x2, URZ ;  /* 0x00000002040a7890 */ /* 0x000fe2000ff1e03f */
[----:B0-----:R-:W-:Y:S01]  /*1d70*/  LEA R104, P2, R8, R23, 0x1 ;  /* 0x0000001708687211 */ /* 0x001fe200078408ff */
[C---:B------:R-:W-:Y:S01]  /*1d80*/  IMAD R16, R9.reuse, 0x4, R6 ;  /* 0x0000000409107824 */ /* 0x040fe200078e0206 */
[----:B------:R0:W-:Y:S01]  /*1d90*/  STL.64 [R1+0x28], R18 ;  /* 0x0000281201007387 */ /* 0x0001e20000100a00 */
[-C--:B------:R-:W-:Y:S01]  /*1da0*/  LEA.HI.X.SX32 R111, R14, R13.reuse, 0x1, P1 ;  /* 0x0000000d0e6f7211 */ /* 0x080fe200008f0eff */
[----:B------:R-:W-:Y:S01]  /*1db0*/  UIADD3.X UR11, UR5, 0x40000040, URZ, UP0, !UPT ;  /* 0x40000040050b7890 */ /* 0x000fe200087fe43f */
[----:B------:R-:W-:Y:S01]  /*1dc0*/  LEA.HI.X.SX32 R105, R8, R13, 0x1, P2 ;  /* 0x0000000d08697211 */ /* 0x000fe200010f0eff */
[----:B------:R-:W-:Y:S01]  /*1dd0*/  IMAD R4, R9, 0x4, R16 ;  /* 0x0000000409047824 */ /* 0x000fe200078e0210 */
[----:B------:R1:W-:Y:S01]  /*1de0*/  STL.64 [R1+0x20], R108 ;  /* 0x0000206c01007387 */ /* 0x0003e20000100a00 */
[----:B------:R-:W-:Y:S01]  /*1df0*/  LEA R14, P1, R7, R106, 0x1 ;  /* 0x0000006a070e7211 */ /* 0x000fe200078208ff */
[----:B------:R-:W-:Y:S01]  /*1e00*/  IMAD.MOV.U32 R8, RZ, RZ, 0x3f800000 ;  /* 0x3f800000ff087424 */ /* 0x000fe200078e00ff */
[----:B------:R-:W-:Y:S01]  /*1e10*/  CS2R R40, SRZ ;  /* 0x0000000000287805 */ /* 0x000fe2000001ff00 */
[----:B------:R2:W-:Y:S01]  /*1e20*/  STL.64 [R1+0x18], R104 ;  /* 0x0000186801007387 */ /* 0x0005e20000100a00 */
[----:B------:R-:W-:-:S02]  /*1e30*/  LEA R12, P4, R4, R23, 0x1 ;  /* 0x00000017040c7211 */ /* 0x000fc400078808ff */
[----:B------:R-:W-:Y:S01]  /*1e40*/  CS2R R42, SRZ ;  /* 0x00000000002a7805 */ /* 0x000fe2000001ff00 */
[C---:B0-----:R-:W-:Y:S01]  /*1e50*/  IMAD R19, R20.reuse, 0x10, R17 ;  /* 0x0000001014137824 */ /* 0x041fe200078e0211 */
[----:B------:R-:W-:Y:S01]  /*1e60*/  LEA.HI.X.SX32 R15, R7, R124, 0x1, P1 ;  /* 0x0000007c070f7211 */ /* 0x000fe200008f0eff */
[----:B------:R-:W-:Y:S01]  /*1e70*/  STL.64 [R1+0x10], R110 ;  /* 0x0000106e01007387 */ /* 0x000fe20000100a00 */
[----:B------:R-:W-:Y:S01]  /*1e80*/  CS2R R44, SRZ ;  /* 0x00000000002c7805 */ /* 0x000fe2000001ff00 */
[----:B------:R-:W-:Y:S01]  /*1e90*/  IMAD R21, R20, 0x10, R19 ;  /* 0x0000001014157824 */ /* 0x000fe200078e0213 */
[----:B-1----:R-:W-:Y:S02]  /*1ea0*/  LEA R108, P2, R6, R23, 0x1 ;  /* 0x00000017066c7211 */ /* 0x002fe400078408ff */
[----:B------:R-:W-:Y:S02]  /*1eb0*/  CS2R R46, SRZ ;  /* 0x00000000002e7805 */ /* 0x000fe4000001ff00 */
[----:B------:R-:W-:-:S02]  /*1ec0*/  CS2R R48, SRZ ;  /* 0x0000000000307805 */ /* 0x000fc4000001ff00 */
[----:B------:R-:W-:Y:S02]  /*1ed0*/  CS2R R50, SRZ ;  /* 0x0000000000327805 */ /* 0x000fe4000001ff00 */
[----:B--2---:R-:W-:Y:S02]  /*1ee0*/  LEA R104, P3, R16, R23, 0x1 ;  /* 0x0000001710687211 */ /* 0x004fe400078608ff */
[----:B------:R-:W-:Y:S02]  /*1ef0*/  CS2R R52, SRZ ;  /* 0x0000000000347805 */ /* 0x000fe4000001ff00 */
[-C--:B------:R-:W-:Y:S02]  /*1f00*/  LEA.HI.X.SX32 R109, R6, R13.reuse, 0x1, P2 ;  /* 0x0000000d066d7211 */ /* 0x080fe400010f0eff */
[----:B------:R-:W-:Y:S02]  /*1f10*/  CS2R R54, SRZ ;  /* 0x0000000000367805 */ /* 0x000fe4000001ff00 */
[----:B------:R-:W-:-:S02]  /*1f20*/  LEA.HI.X.SX32 R105, R16, R13, 0x1, P3 ;  /* 0x0000000d10697211 */ /* 0x000fc400018f0eff */
[----:B------:R-:W-:Y:S02]  /*1f30*/  CS2R R56, SRZ ;  /* 0x0000000000387805 */ /* 0x000fe4000001ff00 */
[----:B------:R-:W-:Y:S01]  /*1f40*/  LEA.HI.X.SX32 R13, R4, R13, 0x1, P4 ;  /* 0x0000000d040d7211 */ /* 0x000fe200020f0eff */
[C---:B------:R-:W-:Y:S01]  /*1f50*/  IMAD R4, R20.reuse, 0x10, R21 ;  /* 0x0000001014047824 */ /* 0x040fe200078e0215 */
[-C--:B------:R-:W-:Y:S01]  /*1f60*/  LEA R16, P0, R17, R106.reuse, 0x1 ;  /* 0x0000006a11107211 */ /* 0x080fe200078008ff */
[----:B------:R0:W-:Y:S01]  /*1f70*/  STL.64 [R1+0x8], R108 ;  /* 0x0000086c01007387 */ /* 0x0001e20000100a00 */
[----:B------:R-:W-:Y:S01]  /*1f80*/  LEA R18, P2, R19, R106, 0x1 ;  /* 0x0000006a13127211 */ /* 0x000fe200078408ff */
[C---:B------:R-:W-:Y:S01]  /*1f90*/  IMAD R6, R20.reuse, 0x10, R4 ;  /* 0x0000001014067824 */ /* 0x040fe200078e0204 */
[-C--:B------:R-:W-:Y:S01]  /*1fa0*/  LEA.HI.X.SX32 R17, R17, R124.reuse, 0x1, P0 ;  /* 0x0000007c11117211 */ /* 0x080fe200000f0eff */
[----:B------:R1:W-:Y:S01]  /*1fb0*/  STL.64 [R1], R104 ;  /* 0x0000006801007387 */ /* 0x0003e20000100a00 */
[----:B------:R-:W-:Y:S01]  /*1fc0*/  LEA.HI.X.SX32 R19, R19, R124, 0x1, P2 ;  /* 0x0000007c13137211 */ /* 0x000fe200010f0eff */
[----:B------:R-:W-:Y:S01]  /*1fd0*/  IMAD R7, R20, 0x10, R6 ;  /* 0x0000001014077824 */ /* 0x000fe200078e0206 */
[----:B------:R-:W-:-:S02]  /*1fe0*/  LEA R20, P0, R21, R106, 0x1 ;  /* 0x0000006a15147211 */ /* 0x000fc400078008ff */
[----:B------:R-:W-:Y:S02]  /*1ff0*/  CS2R R58, SRZ ;  /* 0x00000000003a7805 */ /* 0x000fe4000001ff00 */
[C---:B------:R-:W-:Y:S02]  /*2000*/  LEA R22, P1, R4.reuse, R106, 0x1 ;  /* 0x0000006a04167211 */ /* 0x040fe400078208ff */
[----:B------:R-:W-:Y:S02]  /*2010*/  CS2R R60, SRZ ;  /* 0x00000000003c7805 */ /* 0x000fe4000001ff00 */
[-C--:B------:R-:W-:Y:S01]  /*2020*/  LEA.HI.X.SX32 R21, R21, R124.reuse, 0x1, P0 ;  /* 0x0000007c15157211 */ /* 0x080fe200000f0eff */
[----:B0-----:R-:W-:Y:S01]  /*2030*/  IMAD.MOV.U32 R108, RZ, RZ, 0x3f800000 ;  /* 0x3f800000ff6c7424 */ /* 0x001fe200078e00ff */
[----:B------:R-:W-:Y:S01]  /*2040*/  LEA.HI.X.SX32 R23, R4, R124, 0x1, P1 ;  /* 0x0000007c04177211 */ /* 0x000fe200008f0eff */
[----:B------:R-:W-:Y:S01]  /*2050*/  IMAD.MOV.U32 R4, RZ, RZ, RZ ;  /* 0x000000ffff047224 */ /* 0x000fe200078e00ff */
[----:B------:R-:W-:-:S02]  /*2060*/  CS2R R62, SRZ ;  /* 0x00000000003e7805 */ /* 0x000fc4000001ff00 */
[CC--:B-1----:R-:W-:Y:S02]  /*2070*/  LEA R104, P2, R6.reuse, R106.reuse, 0x1 ;  /* 0x0000006a06687211 */ /* 0x0c2fe400078408ff */
[----:B------:R-:W-:Y:S02]  /*2080*/  CS2R R64, SRZ ;  /* 0x0000000000407805 */ /* 0x000fe4000001ff00 */
[C---:B------:R-:W-:Y:S02]  /*2090*/  LEA R106, P3, R7.reuse, R106, 0x1 ;  /* 0x0000006a076a7211 */ /* 0x040fe400078608ff */
[----:B------:R-:W-:Y:S02]  /*20a0*/  CS2R R66, SRZ ;  /* 0x0000000000427805 */ /* 0x000fe4000001ff00 */
[-C--:B------:R-:W-:Y:S01]  /*20b0*/  LEA.HI.X.SX32 R105, R6, R124.reuse, 0x1, P2 ;  /* 0x0000007c06697211 */ /* 0x080fe200010f0eff */
[----:B------:R-:W-:Y:S01]  /*20c0*/  IMAD.MOV.U32 R6, RZ, RZ, -0x800000 ;  /* 0xff800000ff067424 */ /* 0x000fe200078e00ff */
[----:B------:R-:W-:Y:S01]  /*20d0*/  LEA.HI.X.SX32 R107, R7, R124, 0x1, P3 ;  /* 0x0000007c076b7211 */ /* 0x000fe200018f0eff */
[----:B------:R-:W-:Y:S01]  /*20e0*/  IMAD.MOV.U32 R7, RZ, RZ, -0x800000 ;  /* 0xff800000ff077424 */ /* 0x000fe200078e00ff */
[----:B------:R-:W-:-:S02]  /*20f0*/  CS2R R68, SRZ ;  /* 0x0000000000447805 */ /* 0x000fc4000001ff00 */
[----:B------:R-:W-:Y:S02]  /*2100*/  CS2R R70, SRZ ;  /* 0x0000000000467805 */ /* 0x000fe4000001ff00 */
[----:B------:R-:W-:Y:S02]  /*2110*/  CS2R R72, SRZ ;  /* 0x0000000000487805 */ /* 0x000fe4000001ff00 */
[----:B------:R-:W-:Y:S02]  /*2120*/  CS2R R74, SRZ ;  /* 0x00000000004a7805 */ /* 0x000fe4000001ff00 */
[----:B------:R-:W-:Y:S02]  /*2130*/  CS2R R76, SRZ ;  /* 0x00000000004c7805 */ /* 0x000fe4000001ff00 */
[----:B------:R-:W-:Y:S02]  /*2140*/  CS2R R78, SRZ ;  /* 0x00000000004e7805 */ /* 0x000fe4000001ff00 */
[----:B------:R-:W-:-:S02]  /*2150*/  CS2R R80, SRZ ;  /* 0x0000000000507805 */ /* 0x000fc4000001ff00 */
[----:B------:R-:W-:Y:S02]  /*2160*/  CS2R R82, SRZ ;  /* 0x0000000000527805 */ /* 0x000fe4000001ff00 */
[----:B------:R-:W-:Y:S02]  /*2170*/  CS2R R84, SRZ ;  /* 0x0000000000547805 */ /* 0x000fe4000001ff00 */
[----:B------:R-:W-:Y:S02]  /*2180*/  CS2R R86, SRZ ;  /* 0x0000000000567805 */ /* 0x000fe4000001ff00 */
[----:B------:R-:W-:Y:S01]  /*2190*/  LOP3.LUT R110, R0, 0x8, RZ, 0xfc, !PT ;  /* 0x00000008006e7812 */ /* 0x000fe200078efcff */
[----:B------:R-:W-:Y:S01]  /*21a0*/  UMOV UR22, 0xfffffffe ;  /* 0xfffffffe00167882 */ /* 0x000fe20000000000 */
[----:B------:R-:W-:Y:S01]  /*21b0*/  LOP3.LUT R109, R5, 0x40, RZ, 0x3c, !PT ;  /* 0x00000040056d7812 */ /* 0x000fe200078e3cff */
[----:B------:R-:W-:Y:S01]  /*21c0*/  UMOV UR23, 0x7fffffdf ;  /* 0x7fffffdf00177882 */ /* 0x000fe20000000000 */
[----:B------:R-:W-:Y:S01]  /*21d0*/  UMOV UR6, URZ ;  /* 0x0000003f00067c82 */ /* 0x000fe20008000000 */
[----:B------:R-:W-:-:S02]  /*21e0*/  UIADD3.64 UR22, UR4, -UR22, URZ ;  /* 0x8000001604167297 */ /* 0x000fc4000fffe03f */
[----:B------:R-:W-:Y:S02]  /*21f0*/  UIADD3.64 UR26, UR10, 0x2, URZ ;  /* 0x000000020a1a7897 */ /* 0x000fe4000fffe03f */
[----:B------:R-:W-:Y:S02]  /*2200*/  UIADD3.64 UR30, UR10, 0x4, URZ ;  /* 0x000000040a1e7897 */ /* 0x000fe4000fffe03f */
[----:B------:R-:W-:Y:S02]  /*2210*/  UIADD3.64 UR34, UR10, 0xfe, URZ ;  /* 0x000000fe0a227897 */ /* 0x000fe4000fffe03f */
[----:B------:R-:W-:Y:S02]  /*2220*/  UIADD3.64 UR38, UR10, 0x100, URZ ;  /* 0x000001000a267897 */ /* 0x000fe4000fffe03f */
[----:B------:R-:W-:Y:S02]  /*2230*/  UIADD3.64 UR42, UR10, 0x102, URZ ;  /* 0x000001020a2a7897 */ /* 0x000fe4000fffe03f */
[----:B------:R-:W-:Y:S01]  /*2240*/  UIADD3.64 UR14, UR10, 0x104, URZ ;  /* 0x000001040a0e7897 */ /* 0x000fe2000fffe03f */
[----:B------:R-:W-:Y:S01]  /*2250*/  UMOV UR7, URZ ;  /* 0x0000003f00077c82 */ /* 0x000fe20008000000 */
[----:B------:R-:W-:-:S10]  /*2260*/  ULDC UR46, c[0x0][0x238] ;  /* 0x00008e00002e7ab9 */ /* 0x000fd40000000800 */
.L_x_1:
[----:B------:R-:W2:Y:S04]  /*2270*/  LDL.64 R122, [R1+0x30] ;  /* 0x00003000017a7983 */ /* 0x000ea80000100a00 */
[----:B------:R-:W3:Y:S04]  /*2280*/  LDL.64 R120, [R1+0x20] ;  /* 0x0000200001787983 */ /* 0x000ee80000100a00 */
[----:B------:R-:W4:Y:S04]  /*2290*/  LDL.64 R118, [R1+0x10] ;  /* 0x0000100001767983 */ /* 0x000f280000100a00 */
[----:B------:R-:W5:Y:S04]  /*22a0*/  LDL.64 R116, [R1] ;  /* 0x0000000001747983 */ /* 0x000f680000100a00 */
[----:B------:R-:W5:Y:S04]  /*22b0*/  LDL.64 R114, [R1+0x28] ;  /* 0x0000280001727983 */ /* 0x000f680000100a00 */
[----:B------:R-:W5:Y:S04]  /*22c0*/  LDL.64 R112, [R1+0x18] ;  /* 0x0000180001707983 */ /* 0x000f680000100a00 */
[----:B------:R-:W5:Y:S01]  /*22d0*/  LDL.64 R110, [R1+0x8] ;  /* 0x00000800016e7983 */ /* 0x000f620000100a00 */
[----:B--2---:R-:W-:-:S04]  /*22e0*/  IMAD.WIDE R88, R4, 0x2, R122 ;  /* 0x0000000204587825 */ /* 0x004fc800078e027a */
[C---:B---3--:R-:W-:Y:S01]  /*22f0*/  IMAD.WIDE R90, R4.reuse, 0x2, R120 ;  /* 0x00000002045a7825 */ /* 0x048fe200078e0278 */
[----:B------:R0:W2:Y:S03]  /*2300*/  LDG.E.U16 R96, desc[UR44][R88.64] ;  /* 0x0000002c58607981 */ /* 0x0000a6000c1e1500 */
[C---:B----4-:R-:W-:Y:S01]  /*2310*/  IMAD.WIDE R92, R4.reuse, 0x2, R118 ;  /* 0x00000002045c7825 */ /* 0x050fe200078e0276 */
[----:B------:R1:W3:Y:S03]  /*2320*/  LDG.E.U16 R97, desc[UR44][R90.64] ;  /* 0x0000002c5a617981 */ /* 0x0002e6000c1e1500 */
[C---:B-----5:R-:W-:Y:S01]  /*2330*/  IMAD.WIDE R94, R4.reuse, 0x2, R116 ;  /* 0x00000002045e7825 */ /* 0x060fe200078e0274 */
[----:B------:R4:W5:Y:S03]  /*2340*/  LDG.E.U16 R98, desc[UR44][R92.64] ;  /* 0x0000002c5c627981 */ /* 0x000966000c1e1500 */
[C---:B0-----:R-:W-:Y:S01]  /*2350*/  IMAD.WIDE R88, R4.reuse, 0x2, R114 ;  /* 0x0000000204587825 */ /* 0x041fe200078e0272 */
[----:B------:R0:W5:Y:S03]  /*2360*/  LDG.E.U16 R99, desc[UR44][R94.64] ;  /* 0x0000002c5e637981 */ /* 0x000166000c1e1500 */
[C---:B-1----:R-:W-:Y:S01]  /*2370*/  IMAD.WIDE R90, R4.reuse, 0x2, R112 ;  /* 0x00000002045a7825 */ /* 0x042fe200078e0270 */
[----:B------:R-:W5:Y:S03]  /*2380*/  LDG.E.U16 R109, desc[UR44][R88.64] ;  /* 0x0000002c586d7981 */ /* 0x000f66000c1e1500 */
[----:B----4-:R-:W-:-:S02]  /*2390*/  IMAD.WIDE R92, R4, 0x2, R110 ;  /* 0x00000002045c7825 */ /* 0x010fc400078e026e */
[----:B------:R-:W4:Y:S02]  /*23a0*/  LDG.E.U16 R110, desc[UR44][R90.64] ;  /* 0x0000002c5a6e7981 */ /* 0x000f24000c1e1500 */
[----:B0-----:R-:W-:Y:S02]  /*23b0*/  IMAD.WIDE R94, R4, 0x2, R12 ;  /* 0x00000002045e7825 */ /* 0x001fe400078e020c */
[----:B------:R-:W4:Y:S04]  /*23c0*/  LDG.E.U16 R111, desc[UR44][R92.64] ;  /* 0x0000002c5c6f7981 */ /* 0x000f28000c1e1500 */
[----:B------:R-:W4:Y:S01]  /*23d0*/  LDG.E.U16 R112, desc[UR44][R94.64] ;  /* 0x0000002c5e707981 */ /* 0x000f22000c1e1500 */
[----:B------:R-:W-:Y:S01]  /*23e0*/  BAR.SYNC.DEFER_BLOCKING 0x0 ;  /* 0x0000000000007b1d */ /* 0x000fe20000010000 */
[----:B------:R-:W-:Y:S01]  /*23f0*/  LOP3.LUT R113, R5, 0x40, RZ, 0x3c, !PT ;  /* 0x0000004005717812 */ /* 0x000fe200078e3cff */
[----:B------:R-:W-:-:S04]  /*2400*/  USHF.L.U32 UR8, UR47, 0x8, URZ ;  /* 0x000000082f087899 */ /* 0x000fc8000800063f */
[----:B------:R-:W-:-:S04]  /*2410*/  ULOP3.LUT UR8, UR8, 0xc00, URZ, 0xc0, !UPT ;  /* 0x00000c0008087892 */ /* 0x000fc8000f8ec03f */
[----:B------:R-:W-:-:S04]  /*2420*/  ULEA.HI UR8, UR21, UR8, URZ, 0x1c ;  /* 0x0000000815087291 */ /* 0x000fc8000f8fe03f */
[----:B------:R-:W-:Y:S01]  /*2430*/  ULOP3.LUT UR16, UR8, 0x3fff, URZ, 0xc0, !UPT ;  /* 0x00003fff08107892 */ /* 0x000fe2000f8ec03f */
[----:B------:R-:W-:Y:S01]  /*2440*/  UMOV UR18, UR4 ;  /* 0x0000000400127c82 */ /* 0x000fe20008000000 */
[----:B------:R-:W-:Y:S01]  /*2450*/  UMOV UR19, 0x40000040 ;  /* 0x4000004000137882 */ /* 0x000fe20000000000 */
[----:B------:R-:W-:Y:S01]  /*2460*/  UMOV UR17, 0x40000040 ;  /* 0x4000004000117882 */ /* 0x000fe20000000000 */
[----:B------:R-:W-:Y:S01]  /*2470*/  UMOV UR8, URZ ;  /* 0x0000003f00087c82 */ /* 0x000fe20008000000 */
[----:B--2---:R-:W-:Y:S04]  /*2480*/  STS.U16 [R5+UR21+0x10000], R96 ;  /* 0x0100006005007988 */ /* 0x004fe80008000415 */
[----:B---3--:R-:W-:Y:S04]  /*2490*/  STS.U16 [R5+UR21+0x10400], R97 ;  /* 0x0104006105007988 */ /* 0x008fe80008000415 */
[----:B-----5:R-:W-:Y:S04]  /*24a0*/  STS.U16 [R5+UR21+0x10800], R98 ;  /* 0x0108006205007988 */ /* 0x020fe80008000415 */
[----:B------:R0:W-:Y:S04]  /*24b0*/  STS.U16 [R5+UR21+0x10c00], R99 ;  /* 0x010c006305007988 */ /* 0x0001e80008000415 */
[----:B------:R-:W-:Y:S04]  /*24c0*/  STS.U16 [R113+UR21+0x10200], R109 ;  /* 0x0102006d71007988 */ /* 0x000fe80008000415 */
[----:B----4-:R-:W-:Y:S04]  /*24d0*/  STS.U16 [R113+UR21+0x10600], R110 ;  /* 0x0106006e71007988 */ /* 0x010fe80008000415 */
[----:B------:R1:W-:Y:S04]  /*24e0*/  STS.U16 [R113+UR21+0x10a00], R111 ;  /* 0x010a006f71007988 */ /* 0x0003e80008000415 */
[----:B------:R2:W-:Y:S01]  /*24f0*/  STS.U16 [R113+UR21+0x10e00], R112 ;  /* 0x010e007071007988 */ /* 0x0005e20008000415 */
[----:B------:R3:W-:Y:S06]  /*2500*/  MEMBAR.ALL.CTA ;  /* 0x0000000000007992 */ /* 0x0007ec0000008000 */
[----:B---3--:R-:W3:Y:S02]  /*2510*/  FENCE.VIEW.ASYNC.S ;  /* 0x00000000000073c6 */ /* 0x008ee40000000000 */
[----:B---3--:R-:W-:Y:S06]  /*2520*/  BAR.SYNC.DEFER_BLOCKING 0x0 ;  /* 0x0000000000007b1d */ /* 0x008fec0000010000 */
[----:B0-----:R-:W-:-:S06]  /*2530*/  WARPGROUP.ARRIVE ;  /* 0x00000000000079c5 */ /* 0x001fcc0000000000 */
[----:B------:R-:W-:Y:S01]  /*2540*/  HGMMA.64x32x16.F32 R88, gdesc[UR16].tnspA, RZ, !UPT ;  /* 0x20600000105879f0 */ /* 0x000fe2000c7008ff */
[----:B------:R-:W-:-:S04]  /*2550*/  UIADD3 UR16, UP0, UR16, 0x80, URZ ;  /* 0x0000008010107890 */ /* 0x000fc8000ff1e03f */
[----:B------:R-:W-:-:S03]  /*2560*/  UIADD3.X UR9, UR8, 0x40000040, URZ, UP0, !UPT ;  /* 0x4000004008097890 */ /* 0x000fc600087fe43f */
[----:B------:R-:W-:-:S06]  /*2570*/  UMOV UR8, UR16 ;  /* 0x0000001000087c82 */ /* 0x000fcc0008000000 */
[----:B------:R-:W-:Y:S01]  /*2580*/  HGMMA.64x32x16.F32 R88, gdesc[UR8].tnspA, R88 ;  /* 0x20600000085879f0 */ /* 0x000fe20008700858 */
[----:B------:R-:W-:Y:S02]  /*2590*/  UIADD3.64 UR24, UR8, 0x80, URZ ;  /* 0x0000008008187897 */ /* 0x000fe4000fffe03f */
[----:B------:R-:W-:-:S07]  /*25a0*/  UIADD3.64 UR28, UR8, 0x100, URZ ;  /* 0x00000100081c7897 */ /* 0x000fce000fffe03f */
[----:B------:R-:W-:Y:S01]  /*25b0*/  HGMMA.64x32x16.F32 R88, gdesc[UR24].tnspA, R88 ;  /* 0x20600000185879f0 */ /* 0x000fe20008700858 */
[----:B------:R-:W-:-:S03]  /*25c0*/  UIADD3.64 UR32, UR8, 0x180, URZ ;  /* 0x0000018008207897 */ /* 0x000fc6000fffe03f */
[----:B------:R-:W-:Y:S01]  /*25d0*/  HGMMA.64x32x16.F32 R88, gdesc[UR28].tnspA, R88 ;  /* 0x206000001c5879f0 */ /* 0x000fe20008700858 */
[----:B------:R-:W-:-:S05]  /*25e0*/  UIADD3.64 UR36, UR8, 0x200, URZ ;  /* 0x0000020008247897 */ /* 0x000fca000fffe03f */
[----:B------:R-:W-:Y:S01]  /*25f0*/  HGMMA.64x32x16.F32 R88, gdesc[UR32].tnspA, R88 ;  /* 0x20600000205879f0 */ /* 0x000fe20008700858 */
[----:B-1----:R-:W-:-:S04]  /*2600*/  IMAD.WIDE R110, R3, 0x2, R10 ;  /* 0x00000002036e7825 */ /* 0x002fc800078e020a */
[C---:B------:R-:W-:Y:S01]  /*2610*/  IMAD.WIDE R114, R3.reuse, 0x2, R14 ;  /* 0x0000000203727825 */ /* 0x040fe200078e020e */
[----:B------:R0:W3:Y:S05]  /*2620*/  LDG.E.U16 R109, desc[UR44][R110.64] ;  /* 0x0000002c6e6d7981 */ /* 0x0000ea000c1e1500 */
[----:B------:R-:W4:Y:S01]  /*2630*/  LDG.E.U16 R114, desc[UR44][R114.64] ;  /* 0x0000002c72727981 */ /* 0x000f22000c1e1500 */
[----:B0-----:R-:W-:Y:S01]  /*2640*/  IMAD.WIDE R110, R3, 0x2, R16 ;  /* 0x00000002036e7825 */ /* 0x001fe200078e0210 */
[----:B------:R-:W-:-:S04]  /*2650*/  UIADD3.64 UR40, UR8, 0x280, URZ ;  /* 0x0000028008287897 */ /* 0x000fc8000fffe03f */
[----:B------:R0:W5:Y:S01]  /*2660*/  LDG.E.U16 R115, desc[UR44][R110.64] ;  /* 0x0000002c6e737981 */ /* 0x000162000c1e1500 */
[----:B------:R-:W-:Y:S01]  /*2670*/  HGMMA.64x32x16.F32 R88, gdesc[UR36].tnspA, R88 ;  /* 0x20600000245879f0 */ /* 0x000fe20008700858 */
[----:B0-----:R-:W-:-:S04]  /*2680*/  IMAD.WIDE R110, R3, 0x2, R20 ;  /* 0x00000002036e7825 */ /* 0x001fc800078e0214 */
[C---:B--2---:R-:W-:Y:S01]  /*2690*/  IMAD.WIDE R112, R3.reuse, 0x2, R18 ;  /* 0x0000000203707825 */ /* 0x044fe200078e0212 */
[----:B------:R0:W2:Y:S04]  /*26a0*/  LDG.E.U16 R117, desc[UR44][R110.64] ;  /* 0x0000002c6e757981 */ /* 0x0000a8000c1e1500 */
[----:B------:R1:W2:Y:S01]  /*26b0*/  LDG.E.U16 R116, desc[UR44][R112.64] ;  /* 0x0000002c70747981 */ /* 0x0002a2000c1e1500 */
[----:B0-----:R-:W-:-:S04]  /*26c0*/  IMAD.WIDE R110, R3, 0x2, R22 ;  /* 0x00000002036e7825 */ /* 0x001fc800078e0216 */
[C---:B-1----:R-:W-:Y:S01]  /*26d0*/  IMAD.WIDE R112, R3.reuse, 0x2, R104 ;  /* 0x0000000203707825 */ /* 0x042fe200078e0268 */
[----:B------:R0:W2:Y:S05]  /*26e0*/  LDG.E.U16 R118, desc[UR44][R110.64] ;  /* 0x0000002c6e767981 */ /* 0x0000aa000c1e1500 */
[----:B------:R1:W2:Y:S01]  /*26f0*/  LDG.E.U16 R112, desc[UR44][R112.64] ;  /* 0x0000002c70707981 */ /* 0x0002a2000c1e1500 */
[----:B0-----:R-:W-:-:S06]  /*2700*/  IMAD.WIDE R110, R3, 0x2, R106 ;  /* 0x00000002036e7825 */ /* 0x001fcc00078e026a */
[----:B------:R0:W2:Y:S01]  /*2710*/  LDG.E.U16 R110, desc[UR44][R110.64] ;  /* 0x0000002c6e6e7981 */ /* 0x0000a2000c1e1500 */
[----:B------:R-:W-:Y:S01]  /*2720*/  HGMMA.64x32x16.F32 R88, gdesc[UR40].tnspA, R88 ;  /* 0x20600000285879f0 */ /* 0x000fe20008700858 */
[----:B------:R-:W-:Y:S01]  /*2730*/  UIADD3.64 UR12, UR8, 0x300, URZ ;  /* 0x00000300080c7897 */ /* 0x000fe2000fffe03f */
[----:B------:R-:W1:Y:S01]  /*2740*/  S2R R119, SR_TID.X ;  /* 0x0000000000777919 */ /* 0x000e620000002100 */
[----:B------:R-:W-:-:S07]  /*2750*/  LOP3.LUT R122, R0, 0x8, RZ, 0xfc, !PT ;  /* 0x00000008007a7812 */ /* 0x000fce00078efcff */
[----:B------:R-:W-:Y:S01]  /*2760*/  HGMMA.64x32x16.F32 R88, gdesc[UR12].tnspA, R88, gsb0 ;  /* 0x206000000c5879f0 */ /* 0x000fe20008000858 */
[----:B-1----:R-:W-:-:S05]  /*2770*/  IMAD.SHL.U32 R119, R119, 0x2, RZ ;  /* 0x0000000277777824 */ /* 0x002fca00078e00ff */
[----:B------:R-:W-:-:S04]  /*2780*/  LOP3.LUT R119, R119, 0x6, RZ, 0xc0, !PT ;  /* 0x0000000677777812 */ /* 0x000fc800078ec0ff */
[----:B------:R-:W-:-:S04]  /*2790*/  IADD3 R113, P1, R119, UR6, RZ ;  /* 0x0000000677717c10 */ /* 0x000fc8000ff3e0ff */
[----:B0-----:R-:W-:-:S04]  /*27a0*/  IADD3 R111, P2, R113, 0x9, RZ ;  /* 0x00000009716f7810 */ /* 0x001fc80007f5e0ff */
[C---:B------:R-:W-:Y:S02]  /*27b0*/  ISETP.GT.U32.AND P4, PT, R111.reuse, R0, PT ;  /* 0x000000006f00720c */ /* 0x040fe40003f84070 */
[----:B------:R-:W-:Y:S02]  /*27c0*/  ISETP.GT.U32.AND P0, PT, R111, R122, PT ;  /* 0x0000007a6f00720c */ /* 0x000fe40003f04070 */
[----:B------:R-:W-:-:S04]  /*27d0*/  IADD3 R111, P6, R113, 0x10, RZ ;  /* 0x00000010716f7810 */ /* 0x000fc80007fde0ff */
[C---:B------:R-:W-:Y:S02]  /*27e0*/  ISETP.GT.U32.AND P3, PT, R111.reuse, R0, PT ;  /* 0x000000006f00720c */ /* 0x040fe40003f64070 */
[----:B------:R-:W-:Y:S01]  /*27f0*/  ISETP.GT.U32.AND P5, PT, R111, R122, PT ;  /* 0x0000007a6f00720c */ /* 0x000fe20003fa4070 */
[----:B------:R-:W-:-:S04]  /*2800*/  IMAD.X R111, RZ, RZ, UR7, P1 ;  /* 0x00000007ff6f7e24 */ /* 0x000fc800088e06ff */
[--C-:B------:R-:W-:Y:S01]  /*2810*/  IMAD.X R120, RZ, RZ, R111.reuse, P2 ;  /* 0x000000ffff787224 */ /* 0x100fe200010e066f */
[----:B------:R-:W-:Y:S01]  /*2820*/  IADD3 R119, P1, R113, 0x11, RZ ;  /* 0x0000001171777810 */ /* 0x000fe20007f3e0ff */
[----:B------:R-:W-:-:S03]  /*2830*/  IMAD.X R121, RZ, RZ, R111, P6 ;  /* 0x000000ffff797224 */ /* 0x000fc600030e066f */
[C---:B------:R-:W-:Y:S02]  /*2840*/  ISETP.GT.U32.AND.EX P0, PT, R120.reuse, RZ, PT, P0 ;  /* 0x000000ff7800720c */ /* 0x040fe40003f04100 */
[C---:B------:R-:W-:Y:S02]  /*2850*/  ISETP.GT.U32.AND P2, PT, R119.reuse, R0, PT ;  /* 0x000000007700720c */ /* 0x040fe40003f44070 */
[----:B------:R-:W-:Y:S02]  /*2860*/  ISETP.GT.U32.AND P6, PT, R119, R122, PT ;  /* 0x0000007a7700720c */ /* 0x000fe40003fc4070 */
[----:B------:R-:W-:Y:S01]  /*2870*/  ISETP.GT.U32.AND.EX P4, PT, R120, RZ, PT, P4 ;  /* 0x000000ff7800720c */ /* 0x000fe20003f84140 */
[----:B------:R-:W-:Y:S01]  /*2880*/  IMAD.X R120, RZ, RZ, R111, P1 ;  /* 0x000000ffff787224 */ /* 0x000fe200008e066f */
[C---:B------:R-:W-:Y:S02]  /*2890*/  ISETP.GT.U32.AND.EX P3, PT, R121.reuse, RZ, PT, P3 ;  /* 0x000000ff7900720c */ /* 0x040fe40003f64130 */
[----:B------:R-:W-:Y:S01]  /*28a0*/  ISETP.GT.U32.AND.EX P5, PT, R121, RZ, PT, P5 ;  /* 0x000000ff7900720c */ /* 0x000fe20003fa4150 */
[----:B------:R-:W-:-:S02]  /*28b0*/  WARPGROUP.DEPBAR.LE gsb0, 0x0 ;  /* 0x00008000000079c5 */ /* 0x000fc40000010000 */
[----:B------:R-:W-:Y:S01]  /*28c0*/  FMUL R95, R95, UR46 ;  /* 0x0000002e5f5f7c20 */ /* 0x000fe20008400000 */
[----:B------:R-:W-:Y:S01]  /*28d0*/  FMUL R98, R98, UR46 ;  /* 0x0000002e62627c20 */ /* 0x000fe20008400000 */
[----:B------:R-:W-:Y:S01]  /*28e0*/  ISETP.GT.U32.AND.EX P6, PT, R120, RZ, PT, P6 ;  /* 0x000000ff7800720c */ /* 0x000fe20003fc4160 */
[----:B------:R-:W-:Y:S02]  /*28f0*/  BAR.SYNC.DEFER_BLOCKING 0x0 ;  /* 0x0000000000007b1d */ /* 0x000fe40000010000 */
[----:B------:R-:W-:Y:S02]  /*2900*/  FSEL R95, R95, -INF , !P0 ;  /* 0xff8000005f5f7808 */ /* 0x000fe40004000000 */
[----:B------:R-:W-:Y:S01]  /*2910*/  IADD3 R119, P0, R113, 0x18, RZ ;  /* 0x0000001871777810 */ /* 0x000fe20007f1e0ff */
[----:B------:R-:W-:Y:S01]  /*2920*/  FMUL R99, R99, UR46 ;  /* 0x0000002e63637c20 */ /* 0x000fe20008400000 */
[----:B------:R-:W-:-:S03]  /*2930*/  FSEL R98, R98, -INF , !P5 ;  /* 0xff80000062627808 */ /* 0x000fc60006800000 */
[----:B------:R-:W-:Y:S01]  /*2940*/  IMAD.X R121, RZ, RZ, R111, P0 ;  /* 0x000000ffff797224 */ /* 0x000fe200000e066f */
[-C--:B------:R-:W-:Y:S01]  /*2950*/  ISETP.GT.U32.AND P0, PT, R119, R122.reuse, PT ;  /* 0x0000007a7700720c */ /* 0x080fe20003f04070 */
[----:B------:R-:W-:Y:S01]  /*2960*/  FMUL R102, R102, UR46 ;  /* 0x0000002e66667c20 */ /* 0x000fe20008400000 */
[----:B------:R-:W-:Y:S02]  /*2970*/  ISETP.GT.U32.AND P5, PT, R113, R122, PT ;  /* 0x0000007a7100720c */ /* 0x000fe40003fa4070 */
[----:B------:R-:W-:Y:S02]  /*2980*/  ISETP.GT.U32.AND P1, PT, R119, R0, PT ;  /* 0x000000007700720c */ /* 0x000fe40003f24070 */
[----:B------:R-:W-:Y:S02]  /*2990*/  ISETP.GT.U32.AND.EX P0, PT, R121, RZ, PT, P0 ;  /* 0x000000ff7900720c */ /* 0x000fe40003f04100 */
[----:B------:R-:W-:Y:S01]  /*29a0*/  FSEL R99, R99, -INF , !P6 ;  /* 0xff80000063637808 */ /* 0x000fe20007000000 */
[----:B------:R-:W-:Y:S01]  /*29b0*/  FMUL R90, R90, UR46 ;  /* 0x0000002e5a5a7c20 */ /* 0x000fe20008400000 */
[----:B------:R-:W-:-:S02]  /*29c0*/  IADD3 R119, P6, R113, 0x8, RZ ;  /* 0x0000000871777810 */ /* 0x000fc40007fde0ff */
[----:B------:R-:W-:Y:S02]  /*29d0*/  ISETP.GT.U32.AND.EX P5, PT, R111, RZ, PT, P5 ;  /* 0x000000ff6f00720c */ /* 0x000fe40003fa4150 */
[----:B------:R-:W-:Y:S02]  /*29e0*/  FSEL R102, R102, -INF , !P0 ;  /* 0xff80000066667808 */ /* 0x000fe40004000000 */
[----:B------:R-:W-:Y:S01]  /*29f0*/  ISETP.GT.U32.AND P0, PT, R119, R0, PT ;  /* 0x000000007700720c */ /* 0x000fe20003f04070 */
[----:B------:R-:W-:Y:S01]  /*2a00*/  IMAD.X R119, RZ, RZ, R111, P6 ;  /* 0x000000ffff777224 */ /* 0x000fe200030e066f */
[----:B------:R-:W-:Y:S02]  /*2a10*/  ISETP.GT.U32.AND.EX P2, PT, R120, RZ, PT, P2 ;  /* 0x000000ff7800720c */ /* 0x000fe40003f44120 */
[----:B------:R-:W-:Y:S02]  /*2a20*/  ISETP.GE.U32.AND P6, PT, R113, R122, PT ;  /* 0x0000007a7100720c */ /* 0x000fe40003fc6070 */
[----:B------:R-:W-:-:S02]  /*2a30*/  FSEL R90, R90, -INF , !P5 ;  /* 0xff8000005a5a7808 */ /* 0x000fc40006800000 */
[----:B------:R-:W-:Y:S01]  /*2a40*/  IADD3 R120, P5, R113, 0x19, RZ ;  /* 0x0000001971787810 */ /* 0x000fe20007fbe0ff */
[----:B------:R-:W-:Y:S01]  /*2a50*/  FMUL R91, R91, UR46 ;  /* 0x0000002e5b5b7c20 */ /* 0x000fe20008400000 */
[----:B------:R-:W-:Y:S02]  /*2a60*/  ISETP.GE.U32.AND.EX P6, PT, R111, RZ, PT, P6 ;  /* 0x000000ff6f00720c */ /* 0x000fe40003fc6160 */
[----:B------:R-:W-:Y:S01]  /*2a70*/  ISETP.GT.U32.AND.EX P1, PT, R121, RZ, PT, P1 ;  /* 0x000000ff7900720c */ /* 0x000fe20003f24110 */
[----:B------:R-:W-:Y:S01]  /*2a80*/  IMAD.X R121, RZ, RZ, R111, P5 ;  /* 0x000000ffff797224 */ /* 0x000fe200028e066f */
[----:B------:R-:W-:Y:S02]  /*2a90*/  ISETP.GT.U32.AND P5, PT, R120, R122, PT ;  /* 0x0000007a7800720c */ /* 0x000fe40003fa4070 */
[----:B------:R-:W-:Y:S01]  /*2aa0*/  FSEL R91, R91, -INF , !P6 ;  /* 0xff8000005b5b7808 */ /* 0x000fe20007000000 */
[----:B------:R-:W-:Y:S01]  /*2ab0*/  FMUL R103, R103, UR46 ;  /* 0x0000002e67677c20 */ /* 0x000fe20008400000 */
[----:B------:R-:W-:Y:S01]  /*2ac0*/  ISETP.GT.U32.AND P6, PT, R113, R0, PT ;  /* 0x000000007100720c */ /* 0x000fe20003fc4070 */
[----:B------:R-:W-:Y:S01]  /*2ad0*/  FMUL R122, R94, UR46 ;  /* 0x0000002e5e7a7c20 */ /* 0x000fe20008400000 */
[----:B------:R-:W-:-:S02]  /*2ae0*/  ISETP.GT.U32.AND.EX P5, PT, R121, RZ, PT, P5 ;  /* 0x000000ff7900720c */ /* 0x000fc40003fa4150 */
[----:B------:R-:W-:Y:S02]  /*2af0*/  ISETP.GT.U32.AND.EX P6, PT, R111, RZ, PT, P6 ;  /* 0x000000ff6f00720c */ /* 0x000fe40003fc4160 */
[----:B------:R-:W-:Y:S02]  /*2b00*/  FSEL R94, R103, -INF , !P5 ;  /* 0xff800000675e7808 */ /* 0x000fe40006800000 */
[----:B------:R-:W-:Y:S02]  /*2b10*/  ISETP.GE.U32.AND P5, PT, R113, R0, PT ;  /* 0x000000007100720c */ /* 0x000fe40003fa6070 */
[----:B------:R-:W-:Y:S02]  /*2b20*/  FSEL R103, R122, -INF , !P6 ;  /* 0xff8000007a677808 */ /* 0x000fe40007000000 */
[----:B------:R-:W-:-:S04]  /*2b30*/  FMNMX R113, R90, R91, !PT ;  /* 0x0000005b5a717209 */ /* 0x000fc80007800000 */
[----:B------:R-:W-:-:S04]  /*2b40*/  FMNMX R113, R103, R113, !PT ;  /* 0x0000007167717209 */ /* 0x000fc80007800000 */
[----:B------:R-:W-:-:S04]  /*2b50*/  FMNMX R113, R95, R113, !PT ;  /* 0x000000715f717209 */ /* 0x000fc80007800000 */
[----:B------:R-:W-:-:S04]  /*2b60*/  FMNMX R113, R98, R113, !PT ;  /* 0x0000007162717209 */ /* 0x000fc80007800000 */
[----:B------:R-:W-:Y:S01]  /*2b70*/  FMNMX R113, R99, R113, !PT ;  /* 0x0000007163717209 */ /* 0x000fe20007800000 */
[----:B------:R-:W-:-:S03]  /*2b80*/  FMUL R88, R88, UR46 ;  /* 0x0000002e58587c20 */ /* 0x000fc60008400000 */
[----:B------:R-:W-:-:S04]  /*2b90*/  FMNMX R113, R102, R113, !PT ;  /* 0x0000007166717209 */ /* 0x000fc80007800000 */
[----:B------:R-:W-:Y:S02]  /*2ba0*/  FMNMX R113, R94, R113, !PT ;  /* 0x000000715e717209 */ /* 0x000fe40007800000 */
[----:B------:R-:W-:Y:S02]  /*2bb0*/  FSEL R88, R88, -INF , !P6 ;  /* 0xff80000058587808 */ /* 0x000fe40007000000 */
[----:B------:R-:W-:Y:S02]  /*2bc0*/  ISETP.GT.U32.AND P6, PT, R120, R0, PT ;  /* 0x000000007800720c */ /* 0x000fe40003fc4070 */
[----:B------:R-:W0:Y:S01]  /*2bd0*/  SHFL.BFLY PT, R120, R113, 0x2, 0x1f ;  /* 0x0c401f0071787f89 */ /* 0x000e2200000e0000 */
[----:B------:R-:W-:Y:S01]  /*2be0*/  FMUL R89, R89, UR46 ;  /* 0x0000002e59597c20 */ /* 0x000fe20008400000 */
[----:B------:R-:W-:Y:S01]  /*2bf0*/  ISETP.GE.U32.AND.EX P5, PT, R111, RZ, PT, P5 ;  /* 0x000000ff6f00720c */ /* 0x000fe20003fa6150 */
[----:B------:R-:W-:Y:S01]  /*2c00*/  FMUL R92, R92, UR46 ;  /* 0x0000002e5c5c7c20 */ /* 0x000fe20008400000 */
[----:B------:R-:W-:-:S02]  /*2c10*/  ISETP.GT.U32.AND.EX P0, PT, R119, RZ, PT, P0 ;  /* 0x000000ff7700720c */ /* 0x000fc40003f04100 */
[----:B------:R-:W-:Y:S01]  /*2c20*/  FSEL R89, R89, -INF , !P5 ;  /* 0xff80000059597808 */ /* 0x000fe20006800000 */
[----:B------:R-:W-:Y:S01]  /*2c30*/  FMUL R93, R93, UR46 ;  /* 0x0000002e5d5d7c20 */ /* 0x000fe20008400000 */
[----:B------:R-:W-:Y:S01]  /*2c40*/  FSEL R92, R92, -INF , !P0 ;  /* 0xff8000005c5c7808 */ /* 0x000fe20004000000 */
[----:B------:R-:W-:-:S03]  /*2c50*/  FMUL R111, R96, UR46 ;  /* 0x0000002e606f7c20 */ /* 0x000fc60008400000 */
[----:B------:R-:W-:Y:S02]  /*2c60*/  FSEL R93, R93, -INF , !P4 ;  /* 0xff8000005d5d7808 */ /* 0x000fe40006000000 */
[----:B------:R-:W-:Y:S02]  /*2c70*/  FSEL R111, R111, -INF , !P3 ;  /* 0xff8000006f6f7808 */ /* 0x000fe40005800000 */
[----:B0-----:R-:W-:Y:S02]  /*2c80*/  FMNMX R119, R113, R120, !PT ;  /* 0x0000007871777209 */ /* 0x001fe40007800000 */
[----:B------:R-:W-:-:S04]  /*2c90*/  FMNMX R113, R88, R89, !PT ;  /* 0x0000005958717209 */ /* 0x000fc80007800000 */
[----:B------:R-:W-:Y:S01]  /*2ca0*/  FMNMX R96, R92, R113, !PT ;  /* 0x000000715c607209 */ /* 0x000fe20007800000 */
[----:B------:R-:W-:Y:S01]  /*2cb0*/  FMUL R113, R97, UR46 ;  /* 0x0000002e61717c20 */ /* 0x000fe20008400000 */
[----:B------:R-:W-:Y:S02]  /*2cc0*/  ISETP.GT.U32.AND.EX P6, PT, R121, RZ, PT, P6 ;  /* 0x000000ff7900720c */ /* 0x000fe40003fc4160 */
[----:B------:R-:W-:Y:S01]  /*2cd0*/  FMNMX R97, R93, R96, !PT ;  /* 0x000000605d617209 */ /* 0x000fe20007800000 */
[----:B------:R-:W-:Y:S01]  /*2ce0*/  FMUL R121, R100, UR46 ;  /* 0x0000002e64797c20 */ /* 0x000fe20008400000 */
[----:B------:R-:W-:Y:S02]  /*2cf0*/  FSEL R113, R113, -INF , !P2 ;  /* 0xff80000071717808 */ /* 0x000fe40005000000 */
[----:B------:R-:W-:Y:S01]  /*2d00*/  FMNMX R97, R111, R97, !PT ;  /* 0x000000616f617209 */ /* 0x000fe20007800000 */
[----:B------:R-:W0:Y:S01]  /*2d10*/  SHFL.BFLY PT, R96, R119, 0x1, 0x1f ;  /* 0x0c201f0077607f89 */ /* 0x000e2200000e0000 */
[----:B------:R-:W-:Y:S01]  /*2d20*/  FMUL R120, R101, UR46 ;  /* 0x0000002e65787c20 */ /* 0x000fe20008400000 */
[----:B------:R-:W-:-:S02]  /*2d30*/  FSEL R121, R121, -INF , !P1 ;  /* 0xff80000079797808 */ /* 0x000fc40004800000 */
[----:B------:R-:W-:Y:S02]  /*2d40*/  FMNMX R97, R113, R97, !PT ;  /* 0x0000006171617209 */ /* 0x000fe40007800000 */
[----:B------:R-:W-:Y:S02]  /*2d50*/  FSEL R120, R120, -INF , !P6 ;  /* 0xff80000078787808 */ /* 0x000fe40007000000 */
[----:B------:R-:W-:-:S04]  /*2d60*/  FMNMX R97, R121, R97, !PT ;  /* 0x0000006179617209 */ /* 0x000fc80007800000 */
[----:B------:R-:W-:-:S05]  /*2d70*/  FMNMX R100, R120, R97, !PT ;  /* 0x0000006178647209 */ /* 0x000fca0007800000 */
[----:B------:R-:W1:Y:S01]  /*2d80*/  SHFL.BFLY PT, R101, R100, 0x2, 0x1f ;  /* 0x0c401f0064657f89 */ /* 0x000e6200000e0000 */
[----:B0-----:R-:W-:-:S04]  /*2d90*/  FMNMX R96, R119, R96, !PT ;  /* 0x0000006077607209 */ /* 0x001fc80007800000 */
[----:B------:R-:W-:-:S05]  /*2da0*/  FMNMX R96, R96, R7, !PT ;  /* 0x0000000760607209 */ /* 0x000fca0007800000 */
[--C-:B------:R-:W-:Y:S01]  /*2db0*/  FADD R91, R91, -R96.reuse ;  /* 0x800000605b5b7221 */ /* 0x100fe20000000000 */
[----:B------:R-:W-:-:S03]  /*2dc0*/  FADD R97, R90, -R96 ;  /* 0x800000605a617221 */ /* 0x000fc60000000000 */
[----:B------:R-:W-:Y:S01]  /*2dd0*/  FMUL R91, R91, 1.4426950216293334961 ;  /* 0x3fb8aa3b5b5b7820 */ /* 0x000fe20000400000 */
[----:B-1----:R-:W-:-:S03]  /*2de0*/  FMNMX R90, R100, R101, !PT ;  /* 0x00000065645a7209 */ /* 0x002fc60007800000 */
[----:B------:R0:W-:Y:S01]  /*2df0*/  MUFU.EX2 R100, R91 ;  /* 0x0000005b00647308 */ /* 0x0001e20000000800 */
[--C-:B------:R-:W-:Y:S01]  /*2e00*/  FADD R95, R95, -R96.reuse ;  /* 0x800000605f5f7221 */ /* 0x100fe20000000000 */
[----:B0-----:R-:W0:Y:S01]  /*2e10*/  SHFL.BFLY PT, R91, R90, 0x1, 0x1f ;  /* 0x0c201f005a5b7f89 */ /* 0x001e2200000e0000 */
[--C-:B------:R-:W-:Y:S01]  /*2e20*/  FADD R101, R103, -R96.reuse ;  /* 0x8000006067657221 */ /* 0x100fe20000000000 */
[----:B------:R-:W-:Y:S01]  /*2e30*/  FADD R103, R98, -R96 ;  /* 0x8000006062677221 */ /* 0x000fe20000000000 */
[----:B------:R-:W-:-:S03]  /*2e40*/  FMUL R95, R95, 1.4426950216293334961 ;  /* 0x3fb8aa3b5f5f7820 */ /* 0x000fc60000400000 */
[----:B------:R-:W-:Y:S01]  /*2e50*/  FMUL R103, R103, 1.4426950216293334961 ;  /* 0x3fb8aa3b67677820 */ /* 0x000fe20000400000 */
[----:B------:R1:W-:Y:S02]  /*2e60*/  MUFU.EX2 R98, R95 ;  /* 0x0000005f00627308 */ /* 0x0003e40000000800 */
[----:B-1----:R-:W-:-:S06]  /*2e70*/  FADD R95, R99, -R96 ;  /* 0x80000060635f7221 */ /* 0x002fcc0000000000 */
[----:B------:R1:W-:Y:S02]  /*2e80*/  MUFU.EX2 R99, R103 ;  /* 0x0000006700637308 */ /* 0x0003e40000000800 */
[----:B-1----:R-:W-:Y:S01]  /*2e90*/  FADD R103, R102, -R96 ;  /* 0x8000006066677221 */ /* 0x002fe20000000000 */
[----:B0-----:R-:W-:-:S03]  /*2ea0*/  FMNMX R91, R90, R91, !PT ;  /* 0x0000005b5a5b7209 */ /* 0x001fc60007800000 */
[----:B------:R-:W-:-:S04]  /*2eb0*/  FMUL R103, R103, 1.4426950216293334961 ;  /* 0x3fb8aa3b67677820 */ /* 0x000fc80000400000 */
[----:B------:R0:W-:Y:S01]  /*2ec0*/  MUFU.EX2 R119, R103 ;  /* 0x0000006700777308 */ /* 0x0001e20000000800 */
[----:B---3--:R-:W-:Y:S01]  /*2ed0*/  STS.U16 [R2+UR21+0x10000], R109 ;  /* 0x0100006d02007988 */ /* 0x008fe20008000415 */
[----:B0-----:R-:W-:-:S03]  /*2ee0*/  FMNMX R103, R91, R6, !PT ;  /* 0x000000065b677209 */ /* 0x001fc60007800000 */
[----:B----4-:R-:W-:Y:S02]  /*2ef0*/  STS.U16 [R2+UR21+0x10400], R114 ;  /* 0x0104007202007988 */ /* 0x010fe40008000415 */
[--C-:B------:R-:W-:Y:S02]  /*2f00*/  FADD R88, R88, -R103.reuse ;  /* 0x8000006758587221 */ /* 0x100fe40000000000 */
[----:B-----5:R0:W-:Y:S04]  /*2f10*/  STS.U16 [R2+UR21+0x10800], R115 ;  /* 0x0108007302007988 */ /* 0x0201e80008000415 */
[----:B--2---:R-:W-:Y:S04]  /*2f20*/  STS.U16 [R2+UR21+0x10c00], R116 ;  /* 0x010c007402007988 */ /* 0x004fe80008000415 */
[----:B------:R-:W-:Y:S04]  /*2f30*/  STS.U16 [R2+UR21+0x11000], R117 ;  /* 0x0110007502007988 */ /* 0x000fe80008000415 */
[----:B------:R-:W-:Y:S04]  /*2f40*/  STS.U16 [R2+UR21+0x11400], R118 ;  /* 0x0114007602007988 */ /* 0x000fe80008000415 */
[----:B------:R-:W-:Y:S04]  /*2f50*/  STS.U16 [R2+UR21+0x11800], R112 ;  /* 0x0118007002007988 */ /* 0x000fe80008000415 */
[----:B------:R1:W-:Y:S01]  /*2f60*/  STS.U16 [R2+UR21+0x11c00], R110 ;  /* 0x011c006e02007988 */ /* 0x0003e20008000415 */
[----:B------:R-:W-:Y:S01]  /*2f70*/  FMUL R88, R88, 1.4426950216293334961 ;  /* 0x3fb8aa3b58587820 */ /* 0x000fe20000400000 */
[----:B------:R2:W-:Y:S06]  /*2f80*/  MEMBAR.ALL.CTA ;  /* 0x0000000000007992 */ /* 0x0005ec0000008000 */
[----:B--2---:R-:W2:Y:S01]  /*2f90*/  FENCE.VIEW.ASYNC.S ;  /* 0x00000000000073c6 */ /* 0x004ea20000000000 */
[--C-:B------:R-:W-:Y:S01]  /*2fa0*/  FADD R89, R89, -R103.reuse ;  /* 0x8000006759597221 */ /* 0x100fe20000000000 */
[----:B------:R3:W-:Y:S03]  /*2fb0*/  MUFU.EX2 R123, R88 ;  /* 0x00000058007b7308 */ /* 0x0007e60000000800 */
[----:B------:R-:W-:Y:S01]  /*2fc0*/  FMUL R89, R89, 1.4426950216293334961 ;  /* 0x3fb8aa3b59597820 */ /* 0x000fe20000400000 */
[----:B---3--:R-:W-:-:S04]  /*2fd0*/  FADD R88, R111, -R103 ;  /* 0x800000676f587221 */ /* 0x008fc80000000000 */
[----:B------:R3:W-:Y:S01]  /*2fe0*/  MUFU.EX2 R124, R89 ;  /* 0x00000059007c7308 */ /* 0x0007e20000000800 */
[----:B------:R-:W-:Y:S01]  /*2ff0*/  FMUL R88, R88, 1.4426950216293334961 ;  /* 0x3fb8aa3b58587820 */ /* 0x000fe20000400000 */
[----:B------:R-:W-:Y:S01]  /*3000*/  FADD R90, -R96, R7 ;  /* 0x00000007605a7221 */ /* 0x000fe20000000100 */
[--C-:B------:R-:W-:Y:S01]  /*3010*/  FADD R121, R121, -R103.reuse ;  /* 0x8000006779797221 */ /* 0x100fe20000000000 */
[----:B---3--:R-:W-:-:S04]  /*3020*/  FADD R89, R113, -R103 ;  /* 0x8000006771597221 */ /* 0x008fc80000000000 */
[----:B------:R3:W-:Y:S01]  /*3030*/  MUFU.EX2 R113, R88 ;  /* 0x0000005800717308 */ /* 0x0007e20000000800 */
[----:B------:R-:W-:Y:S01]  /*3040*/  FADD R94, R94, -R96 ;  /* 0x800000605e5e7221 */ /* 0x000fe20000000000 */
[--C-:B------:R-:W-:Y:S01]  /*3050*/  FADD R92, R92, -R103.reuse ;  /* 0x800000675c5c7221 */ /* 0x100fe20000000000 */
[--C-:B------:R-:W-:Y:S01]  /*3060*/  FADD R93, R93, -R103.reuse ;  /* 0x800000675d5d7221 */ /* 0x100fe20000000000 */
[----:B------:R-:W-:Y:S01]  /*3070*/  FADD R120, R120, -R103 ;  /* 0x8000006778787221 */ /* 0x000fe20000000000 */
[----:B------:R-:W-:Y:S01]  /*3080*/  FMUL R97, R97, 1.4426950216293334961 ;  /* 0x3fb8aa3b61617820 */ /* 0x000fe20000400000 */
[----:B---3--:R-:W-:Y:S01]  /*3090*/  FADD R88, -R103, R6 ;  /* 0x0000000667587221 */ /* 0x008fe20000000100 */
[----:B------:R-:W-:Y:S01]  /*30a0*/  FMUL R101, R101, 1.4426950216293334961 ;  /* 0x3fb8aa3b65657820 */ /* 0x000fe20000400000 */
[----:B------:R-:W-:Y:S01]  /*30b0*/  FMUL R90, R90, 1.4426950216293334961 ;  /* 0x3fb8aa3b5a5a7820 */ /* 0x000fe20000400000 */
[----:B0-----:R-:W-:Y:S01]  /*30c0*/  FMUL R115, R121, 1.4426950216293334961 ;  /* 0x3fb8aa3b79737820 */ /* 0x001fe20000400000 */
[----:B------:R-:W-:Y:S01]  /*30d0*/  FMUL R88, R88, 1.4426950216293334961 ;  /* 0x3fb8aa3b58587820 */ /* 0x000fe20000400000 */
[----:B------:R-:W-:Y:S01]  /*30e0*/  FMUL R95, R95, 1.4426950216293334961 ;  /* 0x3fb8aa3b5f5f7820 */ /* 0x000fe20000400000 */
[----:B------:R-:W-:Y:S01]  /*30f0*/  FMUL R94, R94, 1.4426950216293334961 ;  /* 0x3fb8aa3b5e5e7820 */ /* 0x000fe20000400000 */
[----:B------:R-:W-:Y:S01]  /*3100*/  FMUL R92, R92, 1.4426950216293334961 ;  /* 0x3fb8aa3b5c5c7820 */ /* 0x000fe20000400000 */
[----:B------:R-:W-:Y:S01]  /*3110*/  FMUL R93, R93, 1.4426950216293334961 ;  /* 0x3fb8aa3b5d5d7820 */ /* 0x000fe20000400000 */
[----:B------:R-:W-:Y:S01]  /*3120*/  FMUL R89, R89, 1.4426950216293334961 ;  /* 0x3fb8aa3b59597820 */ /* 0x000fe20000400000 */
[----:B------:R-:W-:Y:S01]  /*3130*/  FMUL R120, R120, 1.4426950216293334961 ;  /* 0x3fb8aa3b78787820 */ /* 0x000fe20000400000 */
[----:B------:R-:W0:Y:S08]  /*3140*/  MUFU.EX2 R122, R90 ;  /* 0x0000005a007a7308 */ /* 0x000e300000000800 */
[----:B-1----:R-:W1:Y:S08]  /*3150*/  MUFU.EX2 R110, R88 ;  /* 0x00000058006e7308 */ /* 0x002e700000000800 */
[----:B------:R-:W3:Y:S08]  /*3160*/  MUFU.EX2 R97, R97 ;  /* 0x0000006100617308 */ /* 0x000ef00000000800 */
[----:B------:R-:W4:Y:S08]  /*3170*/  MUFU.EX2 R101, R101 ;  /* 0x0000006500657308 */ /* 0x000f300000000800 */
[----:B------:R-:W-:Y:S08]  /*3180*/  MUFU.EX2 R102, R95 ;  /* 0x0000005f00667308 */ /* 0x000ff00000000800 */
[----:B------:R-:W-:Y:S08]  /*3190*/  MUFU.EX2 R7, R94 ;  /* 0x0000005e00077308 */ /* 0x000ff00000000800 */
[----:B------:R-:W-:Y:S08]  /*31a0*/  MUFU.EX2 R109, R92 ;  /* 0x0000005c006d7308 */ /* 0x000ff00000000800 */
[----:B------:R-:W5:Y:S08]  /*31b0*/  MUFU.EX2 R111, R93 ;  /* 0x0000005d006f7308 */ /* 0x000f700000000800 */
[----:B------:R3:W2:Y:S08]  /*31c0*/  MUFU.EX2 R114, R89 ;  /* 0x0000005900727308 */ /* 0x0006b00000000800 */
[----:B------:R-:W-:Y:S08]  /*31d0*/  MUFU.EX2 R115, R115 ;  /* 0x0000007300737308 */ /* 0x000ff00000000800 */
[----:B------:R-:W2:Y:S01]  /*31e0*/  MUFU.EX2 R6, R120 ;  /* 0x0000007800067308 */ /* 0x000ea20000000800 */
[-C--:B0-----:R-:W-:Y:S01]  /*31f0*/  FMUL R26, R26, R122.reuse ;  /* 0x0000007a1a1a7220 */ /* 0x081fe20000400000 */
[-C--:B------:R-:W-:Y:S01]  /*3200*/  FMUL R27, R27, R122.reuse ;  /* 0x0000007a1b1b7220 */ /* 0x080fe20000400000 */
        /* <DEDUP_REMOVED lines=29> */
[----:B------:R-:W-:Y:S01]  /*33e0*/  FMUL R87, R87, R122 ;  /* 0x0000007a57577220 */ /* 0x000fe20000400000 */
[-C--:B-1----:R-:W-:Y:S01]  /*33f0*/  FMUL R24, R24, R110.reuse ;  /* 0x0000006e18187220 */ /* 0x082fe20000400000 */
        /* <DEDUP_REMOVED lines=31> */
[----:B---3--:R-:W-:-:S02]  /*35f0*/  F2FP.F16.F32.PACK_AB R89, R100, R97 ;  /* 0x000000616459723e */ /* 0x008fc400000000ff */
[----:B----4-:R-:W-:Y:S02]  /*3600*/  F2FP.F16.F32.PACK_AB R91, R98, R101 ;  /* 0x00000065625b723e */ /* 0x010fe400000000ff */
[----:B------:R-:W-:Y:S02]  /*3610*/  F2FP.F16.F32.PACK_AB R88, R124, R123 ;  /* 0x0000007b7c58723e */ /* 0x000fe400000000ff */
[----:B-----5:R-:W-:Y:S02]  /*3620*/  F2FP.F16.F32.PACK_AB R90, R111, R109 ;  /* 0x0000006d6f5a723e */ /* 0x020fe400000000ff */
[----:B--2---:R-:W-:Y:S02]  /*3630*/  F2FP.F16.F32.PACK_AB R92, R114, R113 ;  /* 0x00000071725c723e */ /* 0x004fe400000000ff */
[----:B------:R-:W-:Y:S02]  /*3640*/  F2FP.F16.F32.PACK_AB R93, R102, R99 ;  /* 0x00000063665d723e */ /* 0x000fe400000000ff */
[----:B------:R-:W-:-:S02]  /*3650*/  F2FP.F16.F32.PACK_AB R94, R6, R115 ;  /* 0x00000073065e723e */ /* 0x000fc400000000ff */
[----:B------:R-:W-:Y:S01]  /*3660*/  F2FP.F16.F32.PACK_AB R95, R7, R119 ;  /* 0x00000077075f723e */ /* 0x000fe200000000ff */
[----:B------:R-:W-:Y:S06]  /*3670*/  BAR.SYNC.DEFER_BLOCKING 0x0 ;  /* 0x0000000000007b1d */ /* 0x000fec0000010000 */
[----:B------:R-:W-:Y:S01]  /*3680*/  UMOV UR18, UR4 ;  /* 0x0000000400127c82 */ /* 0x000fe20008000000 */
[----:B------:R-:W-:Y:S01]  /*3690*/  UMOV UR19, 0x80000020 ;  /* 0x8000002000137882 */ /* 0x000fe20000000000 */
[----:B------:R-:W-:-:S06]  /*36a0*/  WARPGROUP.ARRIVE ;  /* 0x00000000000079c5 */ /* 0x000fcc0000000000 */
[----:B------:R-:W-:Y:S01]  /*36b0*/  HGMMA.64x128x16.F32 R24, R88, gdesc[UR16], R24 ;  /* 0x01e0001058187df0 */ /* 0x000fe20008700818 */
[----:B------:R-:W-:Y:S01]  /*36c0*/  FADD R97, R97, R100 ;  /* 0x0000006461617221 */ /* 0x000fe20000000000 */
[----:B------:R-:W-:-:S03]  /*36d0*/  FADD R123, R123, R124 ;  /* 0x0000007c7b7b7221 */ /* 0x000fc60000000000 */
        /* <DEDUP_REMOVED lines=11> */
[----:B------:R-:W-:Y:S01]  /*3790*/  FADD R123, R6, R123 ;  /* 0x0000007b067b7221 */ /* 0x000fe20000000000 */
[----:B------:R-:W0:Y:S03]  /*37a0*/  S2R R116, SR_CTAID.X ;  /* 0x0000000000747919 */ /* 0x000e260000002500 */
[----:B------:R-:W1:Y:S04]  /*37b0*/  SHFL.BFLY PT, R6, R97, 0x2, 0x1f ;  /* 0x0c401f0061067f89 */ /* 0x000e6800000e0000 */
[----:B------:R-:W2:Y:S01]  /*37c0*/  SHFL.BFLY PT, R7, R123, 0x2, 0x1f ;  /* 0x0c401f007b077f89 */ /* 0x000ea200000e0000 */
[----:B------:R-:W-:Y:S01]  /*37d0*/  HGMMA.64x128x16.F32 R24, R92, gdesc[UR20], R24, gsb0 ;  /* 0x01e000145c187df0 */ /* 0x000fe20008000818 */
[----:B-1----:R-:W-:Y:S01]  /*37e0*/  FADD R6, R97, R6 ;  /* 0x0000000661067221 */ /* 0x002fe20000000000 */
[----:B--2---:R-:W-:Y:S01]  /*37f0*/  FADD R7, R123, R7 ;  /* 0x000000077b077221 */ /* 0x004fe20000000000 */
[----:B------:R-:W-:Y:S01]  /*3800*/  UIADD3 UR6, UP0, UR6, 0x20, URZ ;  /* 0x0000002006067890 */ /* 0x000fe2000ff1e03f */
[----:B0-----:R-:W-:-:S02]  /*3810*/  IMAD.SHL.U32 R116, R116, 0x100, RZ ;  /* 0x0000010074747824 */ /* 0x001fc400078e00ff */
[----:B------:R-:W0:Y:S01]  /*3820*/  SHFL.BFLY PT, R97, R6, 0x1, 0x1f ;  /* 0x0c201f0006617f89 */ /* 0x000e2200000e0000 */
[----:B------:R-:W-:-:S03]  /*3830*/  UIADD3.X UR7, URZ, UR7, URZ, UP0, !UPT ;  /* 0x000000073f077290 */ /* 0x000fc600087fe43f */
[----:B------:R-:W1:Y:S01]  /*3840*/  SHFL.BFLY PT, R98, R7, 0x1, 0x1f ;  /* 0x0c201f0007627f89 */ /* 0x000e6200000e0000 */
[----:B------:R-:W-:Y:S02]  /*3850*/  VIADD R116, R116, 0x100 ;  /* 0x0000010074747836 */ /* 0x000fe40000000000 */
[----:B------:R-:W-:-:S03]  /*3860*/  IMAD.U32 R99, RZ, RZ, UR7 ;  /* 0x00000007ff637e24 */ /* 0x000fc6000f8e00ff */
[----:B------:R-:W-:-:S04]  /*3870*/  ISETP.LE.U32.AND P0, PT, R116, UR6, PT ;  /* 0x0000000674007c0c */ /* 0x000fc8000bf03070 */
[----:B------:R-:W-:Y:S01]  /*3880*/  ISETP.GE.U32.AND.EX P0, PT, R99, RZ, PT, P0 ;  /* 0x000000ff6300720c */ /* 0x000fe20003f06100 */
[----:B------:R-:W-:Y:S02]  /*3890*/  IMAD R3, R125, 0x20, R3 ;  /* 0x000000207d037824 */ /* 0x000fe400078e0203 */
[----:B------:R-:W-:Y:S02]  /*38a0*/  IMAD R4, R9, 0x20, R4 ;  /* 0x0000002009047824 */ /* 0x000fe400078e0204 */
[----:B0-----:R-:W-:Y:S01]  /*38b0*/  FADD R97, R6, R97 ;  /* 0x0000006106617221 */ /* 0x001fe20000000000 */
[----:B-1----:R-:W-:-:S03]  /*38c0*/  FADD R98, R7, R98 ;  /* 0x0000006207627221 */ /* 0x002fc60000000000 */
[----:B------:R-:W-:Y:S01]  /*38d0*/  FFMA R8, R122, R8, R97 ;  /* 0x000000087a087223 */ /* 0x000fe20000000061 */
[--C-:B------:R-:W-:Y:S02]  /*38e0*/  IMAD.MOV.U32 R97, RZ, RZ, R103.reuse ;  /* 0x000000ffff617224 */ /* 0x100fe400078e0067 */
[----:B------:R-:W-:Y:S01]  /*38f0*/  FFMA R108, R110, R108, R98 ;  /* 0x0000006c6e6c7223 */ /* 0x000fe20000000062 */
[----:B------:R-:W-:Y:S02]  /*3900*/  IMAD.MOV.U32 R6, RZ, RZ, R103 ;  /* 0x000000ffff067224 */ /* 0x000fe400078e0067 */
[----:B------:R-:W-:Y:S01]  /*3910*/  IMAD.MOV.U32 R7, RZ, RZ, R96 ;  /* 0x000000ffff077224 */ /* 0x000fe200078e0060 */
[----:B------:R-:W-:Y:S02]  /*3920*/  WARPGROUP.DEPBAR.LE gsb0, 0x0 ;  /* 0x00008000000079c5 */ /* 0x000fe40000010000 */
[----:B------:R-:W-:Y:S05]  /*3930*/  @!P0 BRA `(.L_x_1) ;  /* 0xffffffe8004c8947 */ /* 0x000fea000383ffff */
.L_x_0:
[----:B------:R-:W-:Y:S01]  /*3940*/  FMUL R0, R87, 0.25 ;  /* 0x3e80000057007820 */ /* 0x000fe20000400000 */
[----:B------:R-:W-:Y:S01]  /*3950*/  FSETP.GT.AND P0, PT, |R8|, 8.50705917302346158658e+37, PT ;  /* 0x7e8000000800780b */ /* 0x000fe20003f04200 */
[----:B------:R-:W-:Y:S01]  /*3960*/  FMUL R3, R86, 0.25 ;  /* 0x3e80000056037820 */ /* 0x000fe20000400000 */
[----:B------:R-:W-:Y:S01]  /*3970*/  FMUL R5, R82, 0.25 ;  /* 0x3e80000052057820 */ /* 0x000fe20000400000 */
[----:B------:R-:W-:Y:S01]  /*3980*/  FMUL R2, R83, 0.25 ;  /* 0x3e80000053027820 */ /* 0x000fe20000400000 */
[----:B------:R-:W-:Y:S01]  /*3990*/  FSEL R87, R0, R87, P0 ;  /* 0x0000005700577208 */ /* 0x000fe20000000000 */
        /* <DEDUP_REMOVED lines=22> */
[----:B------:R-:W0:Y:S01]  /*3b00*/  S2R R122, SR_TID.X ;  /* 0x00000000007a7919 */ /* 0x000e220000002100 */
        /* <DEDUP_REMOVED lines=9> */
[----:B------:R-:W1:Y:S01]  /*3ba0*/  S2R R109, SR_TID.X ;  /* 0x00000000006d7919 */ /* 0x000e620000002100 */
        /* <DEDUP_REMOVED lines=16> */
[----:B------:R-:W-:Y:S01]  /*3cb0*/  FSETP.GT.AND P1, PT, |R108|, 8.50705917302346158658e+37, PT ;  /* 0x7e8000006c00780b */ /* 0x000fe20003f24200 */
        /* <DEDUP_REMOVED lines=9> */
[----:B0-----:R-:W-:Y:S01]  /*3d50*/  IMAD.SHL.U32 R29, R122, 0x4, RZ ;  /* 0x000000047a1d7824 */ /* 0x001fe200078e00ff */
[----:B------:R-:W-:Y:S01]  /*3d60*/  FSEL R90, R35, R56, P1 ;  /* 0x00000038235a7208 */ /* 0x000fe20000800000 */
[----:B------:R-:W-:Y:S01]  /*3d70*/  FMUL R35, R48, 0.25 ;  /* 0x3e80000030237820 */ /* 0x000fe20000400000 */
[----:B------:R-:W-:Y:S01]  /*3d80*/  FSEL R106, R33, R28, P1 ;  /* 0x0000001c216a7208 */ /* 0x000fe20000800000 */
[----:B------:R-:W0:Y:S01]  /*3d90*/  LDC R115, c[0x0][0x278] ;  /* 0x00009e00ff737b82 */ /* 0x000e220000000800 */
[----:B------:R-:W-:Y:S01]  /*3da0*/  LOP3.LUT R29, R29, 0x3c0, RZ, 0xc0, !PT ;  /* 0x000003c01d1d7812 */ /* 0x000fe200078ec0ff */
        /* <DEDUP_REMOVED lines=11> */
[----:B------:R-:W-:Y:S01]  /*3e60*/  FSETP.GEU.AND P4, PT, |R8|, 1.175494350822287508e-38, PT ;  /* 0x008000000800780b */ /* 0x000fe20003f8e200 */
[----:B------:R-:W-:Y:S01]  /*3e70*/  FMUL R17, R38, 0.25 ;  /* 0x3e80000026117820 */ /* 0x000fe20000400000 */
[----:B------:R-:W-:Y:S01]  /*3e80*/  FSEL R32, R35, R32, P1 ;  /* 0x0000002023207208 */ /* 0x000fe20000800000 */
[----:B------:R-:W-:Y:S01]  /*3e90*/  FMUL R42, R69, 0.25 ;  /* 0x3e800000452a7820 */ /* 0x000fe20000400000 */
[----:B------:R-:W-:Y:S01]  /*3ea0*/  LOP3.LUT R35, R122, 0x7, RZ, 0xc0, !PT ;  /* 0x000000077a237812 */ /* 0x000fe200078ec0ff */
[----:B------:R-:W-:Y:S01]  /*3eb0*/  FMUL R48, R41, 0.25 ;  /* 0x3e80000029307820 */ /* 0x000fe20000400000 */
[----:B------:R-:W-:Y:S01]  /*3ec0*/  FSEL R85, R18, R85, P1 ;  /* 0x0000005512557208 */ /* 0x000fe20000800000 */
[----:B------:R-:W-:Y:S01]  /*3ed0*/  FMUL R18, R77, 0.25 ;  /* 0x3e8000004d127820 */ /* 0x000fe20000400000 */
[C---:B------:R-:W-:Y:S01]  /*3ee0*/  LEA R33, R35.reuse, UR21, 0x4 ;  /* 0x0000001523217c11 */ /* 0x040fe2000f8e20ff */
[----:B------:R-:W-:Y:S01]  /*3ef0*/  FMUL R39, R52, 0.25 ;  /* 0x3e80000034277820 */ /* 0x000fe20000400000 */
[----:B------:R-:W-:Y:S01]  /*3f00*/  FSEL R81, R20, R81, P1 ;  /* 0x0000005114517208 */ /* 0x000fe20000800000 */
[----:B------:R-:W-:Y:S01]  /*3f10*/  FMUL R9, R78, 0.25 ;  /* 0x3e8000004e097820 */ /* 0x000fe20000400000 */
[----:B------:R-:W-:Y:S01]  /*3f20*/  FSETP.GEU.AND P3, PT, R8, 1.175494350822287508e-38, PT ;  /* 0x008000000800780b */ /* 0x000fe20003f6e000 */
[----:B------:R-:W-:Y:S01]  /*3f30*/  IMAD R40, R35, -0x8, R33 ;  /* 0xfffffff823287824 */ /* 0x000fe200078e0221 */
[----:B------:R-:W-:Y:S01]  /*3f40*/  FSEL R20, R19, R80, P1 ;  /* 0x0000005013147208 */ /* 0x000fe20000800000 */
[----:B------:R-:W-:Y:S01]  /*3f50*/  FMUL R19, R72, 0.25 ;  /* 0x3e80000048137820 */ /* 0x000fe20000400000 */
[----:B------:R-:W-:Y:S01]  /*3f60*/  FSEL R107, R28, R25, P1 ;  /* 0x000000191c6b7208 */ /* 0x000fe20000800000 */
[----:B------:R-:W-:-:S02]  /*3f70*/  IMAD.IADD R35, R29, 0x1, R40 ;  /* 0x000000011d237824 */ /* 0x000fc400078e0228 */
[----:B------:R-:W-:Y:S01]  /*3f80*/  FMUL R29, R8, 8388608 ;  /* 0x4b000000081d7820 */ /* 0x000fe20000400000 */
[----:B-1----:R-:W-:Y:S01]  /*3f90*/  SHF.R.U32.HI R109, RZ, 0x8, R109 ;  /* 0x00000008ff6d7819 */ /* 0x002fe2000001166d */
[----:B------:R-:W-:Y:S01]  /*3fa0*/  FMUL R25, R108, 8388608 ;  /* 0x4b0000006c197820 */ /* 0x000fe20000400000 */
[----:B------:R-:W-:Y:S01]  /*3fb0*/  FSEL R38, R17, R38, P0 ;  /* 0x0000002611267208 */ /* 0x000fe20000000000 */
[----:B------:R-:W-:Y:S01]  /*3fc0*/  FMUL R17, R34, 0.25 ;  /* 0x3e80000022117820 */ /* 0x000fe20000400000 */
[----:B------:R-:W-:Y:S01]  /*3fd0*/  FSEL R28, R29, R8, !P3 ;  /* 0x000000081d1c7208 */ /* 0x000fe20005800000 */
[----:B------:R-:W-:Y:S01]  /*3fe0*/  @P0 FMUL R8, R8, 0.25 ;  /* 0x3e80000008080820 */ /* 0x000fe20000400000 */
[----:B------:R-:W-:Y:S01]  /*3ff0*/  FSEL R77, R18, R77, P1 ;  /* 0x0000004d124d7208 */ /* 0x000fe20000800000 */
[----:B------:R-:W-:Y:S01]  /*4000*/  FMUL R22, R73, 0.25 ;  /* 0x3e80000049167820 */ /* 0x000fe20000400000 */
[----:B------:R-:W-:Y:S01]  /*4010*/  FSEL R18, R19, R72, P1 ;  /* 0x0000004813127208 */ /* 0x000fe20000800000 */
[----:B------:R-:W-:Y:S01]  /*4020*/  @!P4 FMUL R8, R8, 16777216 ;  /* 0x4b8000000808c820 */ /* 0x000fe20000400000 */
[----:B------:R-:W-:Y:S01]  /*4030*/  FSEL R19, R42, R69, P1 ;  /* 0x000000452a137208 */ /* 0x000fe20000800000 */
[----:B------:R-:W-:Y:S01]  /*4040*/  FMUL R42, R57, 0.25 ;  /* 0x3e800000392a7820 */ /* 0x000fe20000400000 */
[----:B------:R-:W-:Y:S01]  /*4050*/  FSETP.GEU.AND P2, PT, R108, 1.175494350822287508e-38, PT ;  /* 0x008000006c00780b */ /* 0x000fe20003f4e000 */
[----:B------:R-:W-:Y:S01]  /*4060*/  FMUL R54, R53, 0.25 ;  /* 0x3e80000035367820 */ /* 0x000fe20000400000 */
[----:B------:R-:W-:Y:S01]  /*4070*/  SGXT.U32 R109, R109, 0x1 ;  /* 0x000000016d6d781a */ /* 0x000fe20000000000 */
[----:B------:R-:W1:Y:S01]  /*4080*/  MUFU.RCP R8, R8 ;  /* 0x0000000800087308 */ /* 0x000e620000001000 */
[----:B------:R-:W-:Y:S01]  /*4090*/  FSEL R34, R17, R34, P0 ;  /* 0x0000002211227208 */ /* 0x000fe20000000000 */
[----:B------:R-:W-:Y:S01]  /*40a0*/  FMUL R17, R84, 0.25 ;  /* 0x3e80000054117820 */ /* 0x000fe20000400000 */
[----:B------:R-:W-:Y:S01]  /*40b0*/  FSEL R25, R25, R108, !P2 ;  /* 0x0000006c19197208 */ /* 0x000fe20005000000 */
[----:B0-----:R-:W-:Y:S01]  /*40c0*/  IMAD R67, R109, R115, RZ ;  /* 0x000000736d437224 */ /* 0x001fe200078e02ff */
[----:B------:R-:W-:Y:S01]  /*40d0*/  FSEL R57, R42, R57, P1 ;  /* 0x000000392a397208 */ /* 0x000fe20000800000 */
[----:B------:R-:W-:Y:S01]  /*40e0*/  FMUL R42, R49, 0.25 ;  /* 0x3e800000312a7820 */ /* 0x000fe20000400000 */
[----:B------:R-:W-:Y:S01]  /*40f0*/  FMUL R109, R24, 0.25 ;  /* 0x3e800000186d7820 */ /* 0x000fe20000400000 */
[----:B------:R-:W-:Y:S01]  /*4100*/  FSEL R99, R48, R41, P1 ;  /* 0x0000002930637208 */ /* 0x000fe20000800000 */
[----:B------:R-:W-:Y:S01]  /*4110*/  VIADD R110, R25, 0xc0cafb0d ;  /* 0xc0cafb0d196e7836 */ /* 0x000fe20000000000 */
[----:B------:R-:W-:Y:S01]  /*4120*/  FSEL R84, R17, R84, P1 ;  /* 0x0000005411547208 */ /* 0x000fe20000800000 */
[----:B------:R-:W-:-:S02]  /*4130*/  VIADD R41, R28, 0xc0cafb0d ;  /* 0xc0cafb0d1c297836 */ /* 0x000fc40000000000 */
[----:B------:R-:W-:Y:S01]  /*4140*/  FMUL R17, R76, 0.25 ;  /* 0x3e8000004c117820 */ /* 0x000fe20000400000 */
[----:B------:R-:W-:Y:S01]  /*4150*/  FSEL R92, R39, R52, P1 ;  /* 0x00000034275c7208 */ /* 0x000fe20000800000 */
[----:B------:R-:W-:Y:S01]  /*4160*/  FMUL R39, R44, 0.25 ;  /* 0x3e8000002c277820 */ /* 0x000fe20000400000 */
[----:B------:R-:W-:Y:S01]  /*4170*/  FSEL R93, R42, R49, P1 ;  /* 0x000000312a5d7208 */ /* 0x000fe20000800000 */
[----:B------:R-:W-:Y:S01]  /*4180*/  FMUL R42, R45, 0.25 ;  /* 0x3e8000002d2a7820 */ /* 0x000fe20000400000 */
[----:B------:R-:W-:Y:S01]  /*4190*/  FSEL R109, R109, R24, P1 ;  /* 0x000000186d6d7208 */ /* 0x000fe20000800000 */
[C---:B------:R-:W-:Y:S01]  /*41a0*/  IMAD.SHL.U32 R24, R122.reuse, 0x8, RZ ;  /* 0x000000087a187824 */ /* 0x040fe200078e00ff */
[----:B------:R-:W-:Y:S01]  /*41b0*/  LOP3.LUT R120, R122, 0x8, RZ, 0xc0, !PT ;  /* 0x000000087a787812 */ /* 0x000fe200078ec0ff */
[----:B------:R-:W-:Y:S01]  /*41c0*/  @!P4 FMUL R10, R10, 16777216 ;  /* 0x4b8000000a0ac820 */ /* 0x000fe20000400000 */
[----:B------:R-:W-:Y:S01]  /*41d0*/  LOP3.LUT R110, R110, 0xff800000, RZ, 0xc0, !PT ;  /* 0xff8000006e6e7812 */ /* 0x000fe200078ec0ff */
[----:B------:R-:W-:Y:S01]  /*41e0*/  @!P4 FMUL R7, R7, 16777216 ;  /* 0x4b8000000707c820 */ /* 0x000fe20000400000 */
[----:B------:R-:W-:Y:S01]  /*41f0*/  FSEL R9, R9, R78, P0 ;  /* 0x0000004e09097208 */ /* 0x000fe20000000000 */
[----:B------:R-:W-:Y:S01]  /*4200*/  IMAD R40, R120, 0x200, R33 ;  /* 0x0000020078287824 */ /* 0x000fe200078e0221 */
[----:B------:R-:W-:Y:S01]  /*4210*/  LOP3.LUT R41, R41, 0xff800000, RZ, 0xc0, !PT ;  /* 0xff80000029297812 */ /* 0x000fe200078ec0ff */
[----:B------:R-:W-:Y:S01]  /*4220*/  @!P4 FMUL R6, R6, 16777216 ;  /* 0x4b8000000606c820 */ /* 0x000fe20000400000 */
[----:B------:R-:W-:Y:S01]  /*4230*/  FSEL R76, R17, R76, P1 ;  /* 0x0000004c114c7208 */ /* 0x000fe20000800000 */
[----:B------:R-:W-:Y:S01]  /*4240*/  @!P4 FMUL R9, R9, 16777216 ;  /* 0x4b8000000909c820 */ /* 0x000fe20000400000 */
[----:B------:R-:W-:Y:S01]  /*4250*/  FSEL R17, R22, R73, P1 ;  /* 0x0000004916117208 */ /* 0x000fe20000800000 */
[----:B------:R-:W-:Y:S01]  /*4260*/  FMUL R22, R65, 0.25 ;  /* 0x3e80000041167820 */ /* 0x000fe20000400000 */
[----:B------:R-:W-:Y:S01]  /*4270*/  FSEL R45, R42, R45, P1 ;  /* 0x0000002d2a2d7208 */ /* 0x000fe20000800000 */
[----:B------:R-:W-:Y:S01]  /*4280*/  FMUL R42, R37, 0.25 ;  /* 0x3e800000252a7820 */ /* 0x000fe20000400000 */
[----:B------:R-:W-:Y:S01]  /*4290*/  FSEL R44, R39, R44, P1 ;  /* 0x0000002c272c7208 */ /* 0x000fe20000800000 */
[----:B------:R-:W-:Y:S01]  /*42a0*/  FMUL R39, R36, 0.25 ;  /* 0x3e80000024277820 */ /* 0x000fe20000400000 */
[----:B------:R-:W-:Y:S01]  /*42b0*/  LOP3.LUT R73, R24, 0xf80, RZ, 0xc0, !PT ;  /* 0x00000f8018497812 */ /* 0x000fe200078ec0ff */
[----:B------:R-:W-:Y:S01]  /*42c0*/  @!P4 FMUL R0, R0, 16777216 ;  /* 0x4b8000000000c820 */ /* 0x000fe20000400000 */
[----:B------:R-:W-:Y:S01]  /*42d0*/  FSEL R98, RZ, -23, P2 ;  /* 0xc1b80000ff627808 */ /* 0x000fe20001000000 */
[----:B------:R-:W-:Y:S01]  /*42e0*/  @!P4 FMUL R11, R11, 16777216 ;  /* 0x4b8000000b0bc820 */ /* 0x000fe20000400000 */
[----:B------:R-:W-:Y:S01]  /*42f0*/  I2FP.F32.S32 R29, R110 ;  /* 0x0000006e001d7245 */ /* 0x000fe20000201400 */
[----:B------:R-:W-:Y:S01]  /*4300*/  @!P4 FMUL R12, R12, 16777216 ;  /* 0x4b8000000c0cc820 */ /* 0x000fe20000400000 */
[----:B------:R-:W-:Y:S01]  /*4310*/  FSEL R24, RZ, -23, P3 ;  /* 0xc1b80000ff187808 */ /* 0x000fe20001800000 */
[----:B------:R-:W-:Y:S01]  /*4320*/  @!P4 FMUL R87, R87, 16777216 ;  /* 0x4b8000005757c820 */ /* 0x000fe20000400000 */
[----:B------:R-:W-:Y:S01]  /*4330*/  I2FP.F32.S32 R33, R41 ;  /* 0x0000002900217245 */ /* 0x000fe20000201400 */
[----:B------:R-:W-:Y:S01]  /*4340*/  @!P4 FMUL R86, R86, 16777216 ;  /* 0x4b8000005656c820 */ /* 0x000fe20000400000 */
        /* <DEDUP_REMOVED lines=23> */
[----:B------:R-:W-:Y:S01]  /*44c0*/  FSETP.GEU.AND P2, PT, |R108|, 1.175494350822287508e-38, PT ;  /* 0x008000006c00780b */ /* 0x000fe20003f4e200 */
[----:B------:R-:W-:Y:S01]  /*44d0*/  FFMA.FTZ R98, R29, 1.1920928955078125e-07, R98 ;  /* 0x340000001d627823 */ /* 0x000fe20000010062 */
[----:B------:R-:W-:Y:S01]  /*44e0*/  FSEL R91, R54, R53, P1 ;  /* 0x00000035365b7208 */ /* 0x000fe20000800000 */
[----:B------:R-:W-:Y:S01]  /*44f0*/  FFMA.FTZ R24, R33, 1.1920928955078125e-07, R24 ;  /* 0x3400000021187823 */ /* 0x000fe20000010018 */
[----:B------:R-:W-:Y:S01]  /*4500*/  LEA.HI R120, R120, R35, RZ, 0x1f ;  /* 0x0000002378787211 */ /* 0x000fe200078ff8ff */
[----:B-1----:R-:W-:Y:S01]  /*4510*/  FMUL R80, R8, R10 ;  /* 0x0000000a08507220 */ /* 0x002fe20000400000 */
[----:B------:R-:W-:Y:S01]  /*4520*/  FSEL R22, R22, R65, P1 ;  /* 0x0000004116167208 */ /* 0x000fe20000800000 */
[----:B------:R-:W-:Y:S01]  /*4530*/  FMUL R48, R8, R9 ;  /* 0x0000000908307220 */ /* 0x000fe20000400000 */
[----:B------:R-:W-:Y:S01]  /*4540*/  FSEL R101, R42, R37, P1 ;  /* 0x000000252a657208 */ /* 0x000fe20000800000 */
[C---:B------:R-:W-:Y:S01]  /*4550*/  FMUL R43, R8.reuse, R7 ;  /* 0x00000007082b7220 */ /* 0x040fe20000400000 */
[----:B------:R-:W-:Y:S01]  /*4560*/  FSEL R36, R39, R36, P1 ;  /* 0x0000002427247208 */ /* 0x000fe20000800000 */
[C---:B------:R-:W-:Y:S01]  /*4570*/  FMUL R49, R8.reuse, R6 ;  /* 0x0000000608317220 */ /* 0x040fe20000400000 */
        /* <DEDUP_REMOVED lines=27> */
[----:B------:R-:W-:Y:S01]  /*4730*/  FMUL R9, R8, R26 ;  /* 0x0000001a08097220 */ /* 0x000fe20000400000 */
[----:B------:R-:W-:-:S02]  /*4740*/  IMAD.IADD R8, R25, 0x1, -R110 ;  /* 0x0000000119087824 */ /* 0x000fc400078e0a6e */
[----:B------:R-:W-:Y:S01]  /*4750*/  @P1 FMUL R108, R108, 0.25 ;  /* 0x3e8000006c6c1820 */ /* 0x000fe20000400000 */
[----:B------:R-:W-:Y:S02]  /*4760*/  IMAD.MOV.U32 R13, RZ, RZ, 0x3dc6b27f ;  /* 0x3dc6b27fff0d7424 */ /* 0x000fe400078e00ff */
[----:B------:R-:W-:Y:S01]  /*4770*/  FMUL R21, R68, 0.25 ;  /* 0x3e80000044157820 */ /* 0x000fe20000400000 */
[----:B------:R-:W-:Y:S01]  /*4780*/  FADD R8, R8, -1 ;  /* 0xbf80000008087421 */ /* 0x000fe20000000000 */
[----:B------:R-:W-:Y:S02]  /*4790*/  IMAD.IADD R2, R28, 0x1, -R41 ;  /* 0x000000011c027824 */ /* 0x000fe400078e0a29 */
[----:B------:R-:W-:Y:S01]  /*47a0*/  @!P2 FMUL R108, R108, 16777216 ;  /* 0x4b8000006c6ca820 */ /* 0x000fe20000400000 */
[----:B------:R-:W-:Y:S01]  /*47b0*/  @!P2 FMUL R104, R104, 16777216 ;  /* 0x4b8000006868a820 */ /* 0x000fe20000400000 */
[----:B------:R-:W-:Y:S01]  /*47c0*/  FFMA.FTZ R5, R8, R13, -0.16845393180847167969 ;  /* 0xbe2c7f3008057423 */ /* 0x000fe2000001000d */
[----:B------:R-:W-:Y:S01]  /*47d0*/  FADD R2, R2, -1 ;  /* 0xbf80000002027421 */ /* 0x000fe20000000000 */
[----:B------:R-:W-:Y:S01]  /*47e0*/  FSEL R21, R21, R68, P1 ;  /* 0x0000004415157208 */ /* 0x000fe20000800000 */
[----:B------:R-:W-:Y:S01]  /*47f0*/  @!P2 FMUL R106, R106, 16777216 ;  /* 0x4b8000006a6aa820 */ /* 0x000fe20000400000 */
[----:B------:R-:W-:Y:S01]  /*4800*/  FFMA.FTZ R5, R8, R5, 0.1716887056827545166 ;  /* 0x3e2fcf2a08057423 */ /* 0x000fe20000010005 */
[----:B------:R-:W0:Y:S01]  /*4810*/  MUFU.RCP R108, R108 ;  /* 0x0000006c006c7308 */ /* 0x000e220000001000 */
[----:B------:R-:W-:Y:S01]  /*4820*/  FFMA.FTZ R13, R2, R13, -0.16845393180847167969 ;  /* 0xbe2c7f30020d7423 */ /* 0x000fe2000001000d */
[----:B------:R-:W-:Y:S01]  /*4830*/  @!P2 FMUL R107, R107, 16777216 ;  /* 0x4b8000006b6ba820 */ /* 0x000fe20000400000 */
[----:B------:R-:W-:Y:S01]  /*4840*/  FFMA.FTZ R5, R8, R5, -0.17900948226451873779 ;  /* 0xbe374e4308057423 */ /* 0x000fe20000010005 */
[----:B------:R-:W-:Y:S01]  /*4850*/  @!P2 FMUL R109, R109, 16777216 ;  /* 0x4b8000006d6da820 */ /* 0x000fe20000400000 */
[----:B------:R-:W-:Y:S01]  /*4860*/  FFMA.FTZ R15, R2, R13, 0.1716887056827545166 ;  /* 0x3e2fcf2a020f7423 */ /* 0x000fe2000001000d */
[----:B------:R-:W-:Y:S01]  /*4870*/  @!P2 FMUL R21, R21, 16777216 ;  /* 0x4b8000001515a820 */ /* 0x000fe20000400000 */
[----:B------:R-:W-:Y:S01]  /*4880*/  FFMA.FTZ R5, R8, R5, 0.20512372255325317383 ;  /* 0x3e520bf408057423 */ /* 0x000fe20000010005 */
[----:B------:R-:W-:-:S02]  /*4890*/  IMAD.IADD R73, R73, 0x1, R40 ;  /* 0x0000000149497824 */ /* 0x000fc400078e0228 */
[----:B------:R-:W-:Y:S01]  /*48a0*/  FFMA.FTZ R15, R2, R15, -0.17900948226451873779 ;  /* 0xbe374e43020f7423 */ /* 0x000fe2000001000f */
[----:B------:R-:W-:Y:S01]  /*48b0*/  F2FP.F16.F32.PACK_AB R6, R6, R9 ;  /* 0x000000090606723e */ /* 0x000fe200000000ff */
[----:B------:R-:W-:Y:S01]  /*48c0*/  FFMA.FTZ R5, R8, R5, -0.24046532809734344482 ;  /* 0xbe763c8b08057423 */ /* 0x000fe20000010005 */
[----:B------:R-:W-:Y:S01]  /*48d0*/  F2FP.F16.F32.PACK_AB R7, R7, R0 ;  /* 0x000000000707723e */ /* 0x000fe200000000ff */
[----:B------:R-:W-:Y:S01]  /*48e0*/  FFMA.FTZ R15, R2, R15, 0.20512372255325317383 ;  /* 0x3e520bf4020f7423 */ /* 0x000fe2000001000f */
[----:B------:R-:W-:Y:S01]  /*48f0*/  FMUL R23, R64, 0.25 ;  /* 0x3e80000040177820 */ /* 0x000fe20000400000 */
[----:B------:R-:W-:Y:S01]  /*4900*/  FFMA.FTZ R5, R8, R5, 0.28857114911079406738 ;  /* 0x3e93bf9908057423 */ /* 0x000fe20000010005 */
[----:B------:R-:W-:Y:S01]  /*4910*/  FMUL R88, R61, 0.25 ;  /* 0x3e8000003d587820 */ /* 0x000fe20000400000 */
[----:B------:R-:W-:Y:S01]  /*4920*/  FFMA.FTZ R15, R2, R15, -0.24046532809734344482 ;  /* 0xbe763c8b020f7423 */ /* 0x000fe2000001000f */
[C---:B0-----:R-:W-:Y:S01]  /*4930*/  FMUL R104, R108.reuse, R104 ;  /* 0x000000686c687220 */ /* 0x041fe20000400000 */
[C---:B------:R-:W-:Y:S01]  /*4940*/  FMUL R4, R108.reuse, R106 ;  /* 0x0000006a6c047220 */ /* 0x040fe20000400000 */
[C---:B------:R-:W-:Y:S01]  /*4950*/  FMUL R109, R108.reuse, R109 ;  /* 0x0000006d6c6d7220 */ /* 0x040fe20000400000 */
[----:B------:R-:W-:Y:S01]  /*4960*/  FMUL R107, R108, R107 ;  /* 0x0000006b6c6b7220 */ /* 0x000fe20000400000 */
[----:B------:R-:W-:Y:S01]  /*4970*/  FFMA.FTZ R5, R8, R5, -0.36067417263984680176 ;  /* 0xbeb8aa4908057423 */ /* 0x000fe20000010005 */
[----:B------:R-:W-:Y:S01]  /*4980*/  FMUL R87, R108, R21 ;  /* 0x000000156c577220 */ /* 0x000fe20000400000 */
[----:B------:R-:W-:Y:S01]  /*4990*/  FFMA.FTZ R21, R2, R15, 0.28857114911079406738 ;  /* 0x3e93bf9902157423 */ /* 0x000fe2000001000f */
[----:B------:R-:W-:Y:S01]  /*49a0*/  F2FP.F16.F32.PACK_AB R4, R4, R109 ;  /* 0x0000006d0404723e */ /* 0x000fe200000000ff */
[----:B------:R-:W-:Y:S01]  /*49b0*/  FFMA.FTZ R15, R8, R5, 0.48089820146560668945 ;  /* 0x3ef6384a080f7423 */ /* 0x000fe20000010005 */
[----:B------:R-:W-:Y:S01]  /*49c0*/  F2FP.F16.F32.PACK_AB R5, R104, R107 ;  /* 0x0000006b6805723e */ /* 0x000fe200000000ff */
[----:B------:R-:W-:Y:S01]  /*49d0*/  BAR.SYNC.DEFER_BLOCKING 0x0 ;  /* 0x0000000000007b1d */ /* 0x000fe20000010000 */
[----:B------:R-:W-:Y:S01]  /*49e0*/  FMUL R89, R60, 0.25 ;  /* 0x3e8000003c597820 */ /* 0x000fe20000400000 */
[----:B------:R-:W-:Y:S01]  /*49f0*/  FFMA.FTZ R21, R2, R21, -0.36067417263984680176 ;  /* 0xbeb8aa4902157423 */ /* 0x000fe20000010015 */
[----:B------:R-:W-:Y:S01]  /*4a00*/  FSEL R23, R23, R64, P1 ;  /* 0x0000004017177208 */ /* 0x000fe20000800000 */
[----:B------:R-:W-:Y:S01]  /*4a10*/  FFMA.FTZ R15, R8, R15, -0.72134751081466674805 ;  /* 0xbf38aa3b080f7423 */ /* 0x000fe2000001000f */
[----:B------:R-:W-:Y:S01]  /*4a20*/  FSEL R88, R88, R61, P1 ;  /* 0x0000003d58587208 */ /* 0x000fe20000800000 */
[----:B------:R-:W-:Y:S01]  /*4a30*/  FFMA.FTZ R21, R2, R21, 0.48089820146560668945 ;  /* 0x3ef6384a02157423 */ /* 0x000fe20000010015 */
[----:B------:R-:W-:Y:S01]  /*4a40*/  FSEL R89, R89, R60, P1 ;  /* 0x0000003c59597208 */ /* 0x000fe20000800000 */
[----:B------:R-:W-:Y:S01]  /*4a50*/  FMUL R15, R8, R15 ;  /* 0x0000000f080f7220 */ /* 0x000fe20000400000 */
[----:B------:R-:W-:Y:S01]  /*4a60*/  ISETP.GE.U32.AND P1, PT, R25, 0x7f800000, PT ;  /* 0x7f8000001900780c */ /* 0x000fe20003f26070 */
[----:B------:R-:W-:Y:S01]  /*4a70*/  FFMA.FTZ R21, R2, R21, -0.72134751081466674805 ;  /* 0xbf38aa3b02157423 */ /* 0x000fe20000010015 */
[----:B------:R-:W-:Y:S01]  /*4a80*/  @!P2 FMUL R36, R36, 16777216 ;  /* 0x4b8000002424a820 */ /* 0x000fe20000400000 */
[----:B------:R-:W-:Y:S01]  /*4a90*/  FMUL R15, R8, R15 ;  /* 0x0000000f080f7220 */ /* 0x000fe20000400000 */
[----:B------:R-:W-:Y:S01]  /*4aa0*/  @!P2 FMUL R32, R32, 16777216 ;  /* 0x4b8000002020a820 */ /* 0x000fe20000400000 */
[----:B------:R-:W-:Y:S01]  /*4ab0*/  FMUL R21, R2, R21 ;  /* 0x0000001502157220 */ /* 0x000fe20000400000 */
[----:B------:R-:W-:Y:S01]  /*4ac0*/  LOP3.LUT R117, R122, 0x1ff, RZ, 0xc0, !PT ;  /* 0x000001ff7a757812 */ /* 0x000fe200078ec0ff */
[----:B------:R-:W-:Y:S01]  /*4ad0*/  FFMA.FTZ R15, R8, 1.4426950216293334961, R15 ;  /* 0x3fb8aa3b080f7823 */ /* 0x000fe2000001000f */
[----:B------:R-:W-:Y:S01]  /*4ae0*/  FMUL R13, R108, R36 ;  /* 0x000000246c0d7220 */ /* 0x000fe20000400000 */
[----:B------:R-:W-:Y:S01]  /*4af0*/  FMUL R21, R2, R21 ;  /* 0x0000001502157220 */ /* 0x000fe20000400000 */
[----:B------:R-:W-:Y:S01]  /*4b00*/  FMUL R14, R108, R32 ;  /* 0x000000206c0e7220 */ /* 0x000fe20000400000 */
[----:B------:R-:W-:Y:S01]  /*4b10*/  LEA R117, R117, UR21, 0x4 ;  /* 0x0000001575757c11 */ /* 0x000fe2000f8e20ff */
[----:B------:R-:W-:Y:S01]  /*4b20*/  @!P2 FMUL R85, R85, 16777216 ;  /* 0x4b8000005555a820 */ /* 0x000fe20000400000 */
[----:B------:R-:W-:-:S02]  /*4b30*/  @P1 IMAD.MOV.U32 R8, RZ, RZ, 0x7f800000 ;  /* 0x7f800000ff081424 */ /* 0x000fc400078e00ff */
[----:B------:R-:W-:Y:S01]  /*4b40*/  FFMA.FTZ R21, R2, 1.4426950216293334961, R21 ;  /* 0x3fb8aa3b02157823 */ /* 0x000fe20000010015 */
[----:B------:R-:W-:Y:S01]  /*4b50*/  STSM.16.M88.4 [R73], R4 ;  /* 0x0000000449007844 */ /* 0x000fe20000000200 */
[----:B------:R-:W-:Y:S01]  /*4b60*/  FADD R2, R98, R15 ;  /* 0x0000000f62027221 */ /* 0x000fe20000000000 */
[----:B------:R-:W-:Y:S01]  /*4b70*/  @P1 FFMA.FTZ R2, R25, R8, +INF ;  /* 0x7f80000019021423 */ /* 0x000fe20000010008 */
[----:B------:R-:W-:Y:S01]  /*4b80*/  F2FP.F16.F32.PACK_AB R8, R13, R14 ;  /* 0x0000000e0d08723e */ /* 0x000fe200000000ff */
[----:B------:R-:W-:Y:S01]  /*4b90*/  BAR.SYNC.DEFER_BLOCKING 0x0 ;  /* 0x0000000000007b1d */ /* 0x000fe20000010000 */
[----:B------:R-:W-:Y:S01]  /*4ba0*/  F2FP.F16.F32.PACK_AB R10, R10, R12 ;  /* 0x0000000c0a0a723e */ /* 0x000fe200000000ff */
        /* <DEDUP_REMOVED lines=22> */
[----:B------:R-:W-:Y:S01]  /*4d10*/  LDS.128 R12, [R117] ;  /* 0x00000000750c7984 */ /* 0x000fe20000000c00 */
[----:B------:R-:W-:Y:S01]  /*4d20*/  @!P2 FMUL R101, R101, 16777216 ;  /* 0x4b8000006565a820 */ /* 0x000fe20000400000 */
[----:B------:R-:W-:Y:S01]  /*4d30*/  @!P2 FMUL R102, R102, 16777216 ;  /* 0x4b8000006666a820 */ /* 0x000fe20000400000 */
[----:B------:R-:W-:Y:S01]  /*4d40*/  ISETP.GE.U32.AND P2, PT, R28, 0x7f800000, PT ;  /* 0x7f8000001c00780c */ /* 0x000fe20003f46070 */
[----:B------:R-:W-:Y:S01]  /*4d50*/  FADD R0, R24, R21 ;  /* 0x0000001518007221 */ /* 0x000fe20000000000 */
[C---:B------:R-:W-:Y:S01]  /*4d60*/  FMUL R101, R108.reuse, R101 ;  /* 0x000000656c657220 */ /* 0x040fe20000400000 */
[C---:B------:R-:W-:Y:S01]  /*4d70*/  FMUL R102, R108.reuse, R102 ;  /* 0x000000666c667220 */ /* 0x040fe20000400000 */
[----:B------:R-:W-:Y:S01]  /*4d80*/  F2FP.F16.F32.PACK_AB R11, R11, R16 ;  /* 0x000000100b0b723e */ /* 0x000fe200000000ff */
[C---:B------:R-:W-:Y:S01]  /*4d90*/  FMUL R41, R108.reuse, R76 ;  /* 0x0000004c6c297220 */ /* 0x040fe20000400000 */
[C---:B------:R-:W-:Y:S01]  /*4da0*/  FMUL R95, R108.reuse, R23 ;  /* 0x000000176c5f7220 */ /* 0x040fe20000400000 */
[C---:B------:R-:W-:Y:S01]  /*4db0*/  FMUL R45, R108.reuse, R45 ;  /* 0x0000002d6c2d7220 */ /* 0x040fe20000400000 */
[C---:B------:R-:W-:Y:S01]  /*4dc0*/  FMUL R44, R108.reuse, R44 ;  /* 0x0000002c6c2c7220 */ /* 0x040fe20000400000 */
[C---:B------:R-:W-:Y:S01]  /*4dd0*/  FMUL R76, R108.reuse, R99 ;  /* 0x000000636c4c7220 */ /* 0x040fe20000400000 */
[----:B------:R-:W-:Y:S01]  /*4de0*/  FMUL R23, R108, R100 ;  /* 0x000000646c177220 */ /* 0x000fe20000400000 */
[----:B------:R-:W-:Y:S01]  /*4df0*/  F2FP.F16.F32.PACK_AB R46, R46, R105 ;  /* 0x000000692e2e723e */ /* 0x000fe200000000ff */
[C---:B------:R-:W-:Y:S01]  /*4e00*/  FMUL R63, R108.reuse, R85 ;  /* 0x000000556c3f7220 */ /* 0x040fe20000400000 */
[----:B------:R-:W-:Y:S01]  /*4e10*/  @P2 IMAD.MOV.U32 R9, RZ, RZ, 0x7f800000 ;  /* 0x7f800000ff092424 */ /* 0x000fe200078e00ff */
[----:B------:R-:W-:Y:S01]  /*4e20*/  F2FP.F16.F32.PACK_AB R45, R45, R76 ;  /* 0x0000004c2d2d723e */ /* 0x000fe200000000ff */
[----:B------:R-:W-:Y:S01]  /*4e30*/  FMUL R51, R108, R17 ;  /* 0x000000116c337220 */ /* 0x000fe20000400000 */
[----:B------:R-:W-:Y:S01]  /*4e40*/  F2FP.F16.F32.PACK_AB R44, R44, R23 ;  /* 0x000000172c2c723e */ /* 0x000fe200000000ff */
[----:B------:R-:W-:Y:S01]  /*4e50*/  @P2 FFMA.FTZ R0, R28, R9, +INF ;  /* 0x7f8000001c002423 */ /* 0x000fe20000010009 */
[----:B------:R-:W-:Y:S01]  /*4e60*/  F2FP.F16.F32.PACK_AB R9, R101, R102 ;  /* 0x000000666509723e */ /* 0x000fe200000000ff */
[----:B------:R-:W-:Y:S01]  /*4e70*/  BAR.SYNC.DEFER_BLOCKING 0x0 ;  /* 0x0000000000007b1d */ /* 0x000fe20000010000 */
[----:B------:R-:W-:Y:S01]  /*4e80*/  F2FP.F16.F32.PACK_AB R47, R47, R103 ;  /* 0x000000672f2f723e */ /* 0x000fe200000000ff */
        /* <DEDUP_REMOVED lines=9> */
[----:B------:R-:W-:Y:S01]  /*4f20*/  F2FP.F16.F32.PACK_AB R17, R17, R18 ;  /* 0x000000121111723e */ /* 0x000fe200000000ff */
[----:B------:R-:W-:Y:S01]  /*4f30*/  FMUL R90, R108, R90 ;  /* 0x0000005a6c5a7220 */ /* 0x000fe20000400000 */
[----:B------:R-:W-:Y:S01]  /*4f40*/  F2FP.F16.F32.PACK_AB R16, R92, R19 ;  /* 0x000000135c10723e */ /* 0x000fe200000000ff */
[----:B------:R-:W0:Y:S01]  /*4f50*/  S2R R121, SR_CTAID.X ;  /* 0x0000000000797919 */ /* 0x000e220000002500 */
[----:B------:R-:W-:Y:S01]  /*4f60*/  F2FP.F16.F32.PACK_AB R18, R29, R56 ;  /* 0x000000381d12723e */ /* 0x000fe200000000ff */
[----:B------:R-:W-:Y:S01]  /*4f70*/  IMAD R69, R115, 0x2, R67 ;  /* 0x0000000273457824 */ /* 0x000fe200078e0243 */
[----:B------:R-:W-:Y:S01]  /*4f80*/  F2FP.F16.F32.PACK_AB R19, R55, R37 ;  /* 0x000000253713723e */ /* 0x000fe200000000ff */
[C---:B------:R-:W-:Y:S01]  /*4f90*/  FMUL R86, R108.reuse, R22 ;  /* 0x000000166c567220 */ /* 0x040fe20000400000 */
[C---:B------:R-:W-:Y:S01]  /*4fa0*/  FMUL R50, R108.reuse, R77 ;  /* 0x0000004d6c327220 */ /* 0x040fe20000400000 */
[C---:B------:R-:W-:Y:S01]  /*4fb0*/  IMAD R71, R115.reuse, 0x2, R69 ;  /* 0x0000000273477824 */ /* 0x040fe200078e0245 */
[----:B------:R-:W1:Y:S01]  /*4fc0*/  LDC.64 R76, c[0x0][0x228] ;  /* 0x00008a00ff4c7b82 */ /* 0x000e620000000a00 */
[----:B------:R-:W-:Y:S01]  /*4fd0*/  ULDC.64 UR4, c[0x0][0x270] ;  /* 0x00009c0000047ab9 */ /* 0x000fe20000000a00 */
[C---:B------:R-:W-:Y:S01]  /*4fe0*/  FMUL R83, R108.reuse, R84 ;  /* 0x000000546c537220 */ /* 0x040fe20000400000 */
[----:B------:R-:W-:Y:S01]  /*4ff0*/  STSM.16.M88.4 [R73], R8 ;  /* 0x0000000849007844 */ /* 0x000fe20000000200 */
[----:B------:R-:W-:Y:S01]  /*5000*/  IMAD R75, R115, 0x2, R71 ;  /* 0x00000002734b7824 */ /* 0x000fe200078e0247 */
[----:B------:R-:W-:Y:S01]  /*5010*/  UIMAD UR4, UR20, UR4, URZ ;  /* 0x00000004140472a4 */ /* 0x000fe2000f8e023f */
[----:B------:R-:W-:-:S02]  /*5020*/  FMUL R84, R108, R20 ;  /* 0x000000146c547220 */ /* 0x000fc40000400000 */
[----:B------:R-:W-:Y:S01]  /*5030*/  BAR.SYNC.DEFER_BLOCKING 0x0 ;  /* 0x0000000000007b1d */ /* 0x000fe20000010000 */
[----:B------:R-:W-:Y:S01]  /*5040*/  IMAD R82, R115, 0x2, R75 ;  /* 0x0000000273527824 */ /* 0x000fe200078e024b */
[----:B------:R-:W-:Y:S01]  /*5050*/  FSETP.NEU.AND P1, PT, R28, RZ, PT ;  /* 0x000000ff1c00720b */ /* 0x000fe20003f2d000 */
[----:B------:R-:W-:Y:S01]  /*5060*/  FMUL R81, R108, R81 ;  /* 0x000000516c517220 */ /* 0x000fe20000400000 */
[----:B------:R-:W-:Y:S01]  /*5070*/  FSETP.NEU.AND P0, PT, R25, RZ, PT ;  /* 0x000000ff1900720b */ /* 0x000fe20003f0d000 */
[----:B------:R-:W-:-:S03]  /*5080*/  IMAD R72, R115, 0x2, R82 ;  /* 0x0000000273487824 */ /* 0x000fc600078e0252 */
[----:B------:R-:W-:Y:S01]  /*5090*/  FSEL R2, R2, -INF , P0 ;  /* 0xff80000002027808 */ /* 0x000fe20000000000 */
[----:B------:R-:W-:-:S04]  /*50a0*/  IMAD R74, R115, 0x2, R72 ;  /* 0x00000002734a7824 */ /* 0x000fc800078e0248 */
[----:B------:R-:W-:-:S04]  /*50b0*/  IMAD R70, R115, 0x2, R74 ;  /* 0x0000000273467824 */ /* 0x000fc800078e024a */
[----:B------:R-:W-:Y:S01]  /*50c0*/  IMAD R66, R115, 0x2, R70 ;  /* 0x0000000273427824 */ /* 0x000fe200078e0246 */
[----:B0-----:R-:W-:-:S03]  /*50d0*/  PRMT R121, R122, 0x6540, R121 ;  /* 0x000065407a797816 */ /* 0x001fc60000000079 */
[C---:B------:R-:W-:Y:S01]  /*50e0*/  IMAD R64, R115.reuse, 0x2, R66 ;  /* 0x0000000273407824 */ /* 0x040fe200078e0242 */
[----:B------:R-:W-:Y:S03]  /*50f0*/  LDS.128 R4, [R117] ;  /* 0x0000000075047984 */ /* 0x000fe60000000c00 */
[C---:B------:R-:W-:Y:S01]  /*5100*/  IMAD R68, R115.reuse, 0x2, R64 ;  /* 0x0000000273447824 */ /* 0x040fe200078e0240 */
[----:B------:R-:W-:Y:S03]  /*5110*/  BAR.SYNC.DEFER_BLOCKING 0x0 ;  /* 0x0000000000007b1d */ /* 0x000fe60000010000 */
[----:B------:R-:W-:-:S04]  /*5120*/  IMAD R62, R115, 0x2, R68 ;  /* 0x00000002733e7824 */ /* 0x000fc800078e0244 */
[----:B------:R-:W-:-:S04]  /*5130*/  IMAD R60, R115, 0x2, R62 ;  /* 0x00000002733c7824 */ /* 0x000fc800078e023e */
[----:B------:R-:W-:-:S04]  /*5140*/  IMAD R42, R115, 0x2, R60 ;  /* 0x00000002732a7824 */ /* 0x000fc800078e023c */
[----:B------:R-:W-:-:S04]  /*5150*/  IMAD R40, R115, 0x2, R42 ;  /* 0x0000000273287824 */ /* 0x000fc800078e022a */
[----:B------:R-:W-:-:S04]  /*5160*/  IMAD R38, R115, 0x2, R40 ;  /* 0x0000000273267824 */ /* 0x000fc800078e0228 */
[C---:B------:R-:W-:Y:S01]  /*5170*/  IMAD R36, R115.reuse, 0x2, R38 ;  /* 0x0000000273247824 */ /* 0x040fe200078e0226 */
[----:B------:R0:W-:Y:S03]  /*5180*/  STSM.16.M88.4 [R73], R44 ;  /* 0x0000002c49007844 */ /* 0x0001e60000000200 */
[C---:B------:R-:W-:Y:S01]  /*5190*/  IMAD R34, R115.reuse, 0x2, R36 ;  /* 0x0000000273227824 */ /* 0x040fe200078e0224 */
[----:B------:R-:W-:Y:S03]  /*51a0*/  BAR.SYNC.DEFER_BLOCKING 0x0 ;  /* 0x0000000000007b1d */ /* 0x000fe60000010000 */
[----:B------:R-:W-:-:S04]  /*51b0*/  IMAD R32, R115, 0x2, R34 ;  /* 0x0000000273207824 */ /* 0x000fc800078e0222 */
[----:B------:R-:W-:-:S04]  /*51c0*/  IMAD R30, R115, 0x2, R32 ;  /* 0x00000002731e7824 */ /* 0x000fc800078e0220 */
[----:B------:R-:W-:Y:S01]  /*51d0*/  IMAD R20, R115, 0x2, R30 ;  /* 0x0000000273147824 */ /* 0x000fe200078e021e */
[----:B0-----:R-:W-:Y:S01]  /*51e0*/  F2FP.F16.F32.PACK_AB R45, R88, R57 ;  /* 0x00000039582d723e */ /* 0x001fe200000000ff */
[----:B------:R-:W-:Y:S01]  /*51f0*/  IMAD R88, R121, UR5, RZ ;  /* 0x0000000579587c24 */ /* 0x000fe2000f8e02ff */
[----:B------:R-:W-:Y:S01]  /*5200*/  F2FP.F16.F32.PACK_AB R46, R35, R58 ;  /* 0x0000003a232e723e */ /* 0x000fe200000000ff */
[----:B------:R-:W-:Y:S01]  /*5210*/  USHF.L.U32 UR5, UR4, 0x1, URZ ;  /* 0x0000000104057899 */ /* 0x000fe2000800063f */
[----:B------:R-:W-:Y:S01]  /*5220*/  F2FP.F16.F32.PACK_AB R47, R33, R59 ;  /* 0x0000003b212f723e */ /* 0x000fe200000000ff */
[----:B------:R-:W-:Y:S01]  /*5230*/  IMAD R22, R115, 0x2, R20 ;  /* 0x0000000273167824 */ /* 0x000fe200078e0214 */
[----:B------:R-:W-:-:S03]  /*5240*/  F2FP.F16.F32.PACK_AB R44, R89, R90 ;  /* 0x0000005a592c723e */ /* 0x000fc600000000ff */
[C---:B------:R-:W-:Y:S01]  /*5250*/  IMAD R24, R115.reuse, 0x2, R22 ;  /* 0x0000000273187824 */ /* 0x040fe200078e0216 */
[----:B------:R-:W0:Y:S03]  /*5260*/  LDS.128 R8, [R117] ;  /* 0x0000000075087984 */ /* 0x000e260000000c00 */
        /* <DEDUP_REMOVED lines=12> */
[----:B------:R-:W-:Y:S01]  /*5330*/  IMAD R35, R115, 0x2, R33 ;  /* 0x0000000273237824 */ /* 0x000fe200078e0221 */
[----:B0-----:R-:W-:-:S03]  /*5340*/  PRMT R116, R11, 0x7632, R116 ;  /* 0x000076320b747816 */ /* 0x001fc60000000074 */
[----:B------:R-:W-:Y:S01]  /*5350*/  IMAD R37, R115, 0x2, R35 ;  /* 0x0000000273257824 */ /* 0x000fe200078e0223 */
[----:B--2---:R-:W-:Y:S02]  /*5360*/  F2FP.F16.F32.PACK_AB R18, R53, R54 ;  /* 0x000000363512723e */ /* 0x004fe400000000ff */
[----:B------:R-:W-:Y:S01]  /*5370*/  F2FP.F16.F32.PACK_AB R19, R39, R52 ;  /* 0x000000342713723e */ /* 0x000fe200000000ff */
[----:B------:R-:W-:Y:S01]  /*5380*/  IMAD R39, R115, 0x2, R37 ;  /* 0x0000000273277824 */ /* 0x000fe200078e0225 */
[----:B------:R-:W-:Y:S02]  /*5390*/  F2FP.F16.F32.PACK_AB R16, R87, R95 ;  /* 0x0000005f5710723e */ /* 0x000fe400000000ff */
[----:B------:R-:W-:Y:S01]  /*53a0*/  F2FP.F16.F32.PACK_AB R17, R85, R86 ;  /* 0x000000565511723e */ /* 0x000fe200000000ff */
[----:B------:R-:W0:Y:S01]  /*53b0*/  LDS.128 R56, [R117] ;  /* 0x0000000075387984 */ /* 0x000e220000000c00 */
[----:B------:R-:W-:Y:S06]  /*53c0*/  BAR.SYNC.DEFER_BLOCKING 0x0 ;  /* 0x0000000000007b1d */ /* 0x000fec0000010000 */
[----:B------:R2:W-:Y:S02]  /*53d0*/  STSM.16.M88.4 [R73], R44 ;  /* 0x0000002c49007844 */ /* 0x0005e40000000200 */
[----:B------:R-:W-:Y:S01]  /*53e0*/  BAR.SYNC.DEFER_BLOCKING 0x0 ;  /* 0x0000000000007b1d */ /* 0x000fe20000010000 */
[----:B--2---:R-:W-:Y:S01]  /*53f0*/  IMAD.SHL.U32 R45, R88, 0x2, RZ ;  /* 0x00000002582d7824 */ /* 0x004fe200078e00ff */
[----:B------:R-:W-:Y:S01]  /*5400*/  F2FP.F16.F32.PACK_AB R46, R48, R49 ;  /* 0x00000031302e723e */ /* 0x000fe200000000ff */
[----:B------:R-:W-:Y:S01]  /*5410*/  IMAD.HI R88, R88, 0x2, RZ ;  /* 0x0000000258587827 */ /* 0x000fe200078e02ff */
[----:B------:R-:W-:-:S02]  /*5420*/  F2FP.F16.F32.PACK_AB R44, R41, R61 ;  /* 0x0000003d292c723e */ /* 0x000fc400000000ff */
[----:B-1----:R-:W-:Y:S01]  /*5430*/  IADD3 R114, P2, P3, R45, UR5, R76 ;  /* 0x000000052d727c10 */ /* 0x002fe2000fb5e04c */
[----:B------:R-:W-:Y:S01]  /*5440*/  UIMAD.WIDE UR4, UR4, 0x2, URZ ;  /* 0x00000002040478a5 */ /* 0x000fe2000f8e023f */
[----:B------:R-:W-:Y:S01]  /*5450*/  F2FP.F16.F32.PACK_AB R45, R50, R51 ;  /* 0x00000033322d723e */ /* 0x000fe200000000ff */
[----:B------:R-:W-:Y:S01]  /*5460*/  IMAD R41, R115, 0x2, R39 ;  /* 0x0000000273297824 */ /* 0x000fe200078e0227 */
[----:B------:R-:W-:Y:S01]  /*5470*/  F2FP.F16.F32.PACK_AB R47, R3, R43 ;  /* 0x0000002b032f723e */ /* 0x000fe200000000ff */
[----:B------:R-:W1:Y:S02]  /*5480*/  LDS.128 R52, [R117] ;  /* 0x0000000075347984 */ /* 0x000e640000000c00 */
[----:B------:R-:W-:Y:S01]  /*5490*/  IADD3.X R3, R88, UR5, R77, P2, P3 ;  /* 0x0000000558037c10 */ /* 0x000fe200097e644d */
[----:B------:R-:W-:Y:S01]  /*54a0*/  IMAD R43, R115, 0x2, R41 ;  /* 0x00000002732b7824 */ /* 0x000fe200078e0229 */
[----:B------:R-:W-:Y:S01]  /*54b0*/  BAR.SYNC.DEFER_BLOCKING 0x0 ;  /* 0x0000000000007b1d */ /* 0x000fe20000010000 */
[----:B------:R-:W-:-:S02]  /*54c0*/  LEA R76, P3, R69, R114, 0x1 ;  /* 0x00000072454c7211 */ /* 0x000fc400078608ff */
[----:B------:R-:W-:Y:S02]  /*54d0*/  IMAD R61, R115, 0x2, R43 ;  /* 0x00000002733d7824 */ /* 0x000fe400078e022b */
[----:B------:R-:W-:Y:S01]  /*54e0*/  LEA.HI.X.SX32 R77, R69, R3, 0x1, P3 ;  /* 0x00000003454d7211 */ /* 0x000fe200018f0eff */
[----:B------:R-:W-:Y:S02]  /*54f0*/  ULDC UR4, c[0x0][0x27c] ;  /* 0x00009f0000047ab9 */ /* 0x000fe40000000800 */
[----:B------:R-:W-:-:S04]  /*5500*/  UIMAD UR4, UR20, UR4, URZ ;  /* 0x00000004140472a4 */ /* 0x000fc8000f8e023f */
[----:B------:R-:W-:Y:S02]  /*5510*/  USHF.L.U32 UR6, UR4, 0x2, URZ ;  /* 0x0000000204067899 */ /* 0x000fe4000800063f */
[----:B------:R-:W-:Y:S01]  /*5520*/  UIMAD.WIDE UR4, UR4, 0x4, URZ ;  /* 0x00000004040478a5 */ /* 0x000fe2000f8e023f */
[----:B------:R2:W-:Y:S01]  /*5530*/  STSM.16.M88.4 [R73], R16 ;  /* 0x0000001049007844 */ /* 0x0005e20000000200 */
[----:B------:R-:W-:Y:S01]  /*5540*/  BAR.SYNC.DEFER_BLOCKING 0x0 ;  /* 0x0000000000007b1d */ /* 0x000fe20000010000 */
[----:B--2---:R-:W-:Y:S02]  /*5550*/  F2FP.F16.F32.PACK_AB R16, R83, R84 ;  /* 0x000000545310723e */ /* 0x004fe400000000ff */
[----:B------:R-:W-:Y:S01]  /*5560*/  F2FP.F16.F32.PACK_AB R17, R63, R81 ;  /* 0x000000513f11723e */ /* 0x000fe200000000ff */
[----:B------:R-:W-:Y:S01]  /*5570*/  IMAD R63, R115, 0x2, R61 ;  /* 0x00000002733f7824 */ /* 0x000fe200078e023d */
[----:B------:R-:W-:Y:S02]  /*5580*/  F2FP.F16.F32.PACK_AB R18, R79, R80 ;  /* 0x000000504f12723e */ /* 0x000fe400000000ff */
[----:B------:R-:W-:Y:S01]  /*5590*/  F2FP.F16.F32.PACK_AB R19, R65, R78 ;  /* 0x0000004e4113723e */ /* 0x000fe200000000ff */
[----:B------:R-:W-:Y:S01]  /*55a0*/  IMAD R65, R115, 0x2, R63 ;  /* 0x0000000273417824 */ /* 0x000fe200078e023f */
[----:B------:R-:W-:-:S02]  /*55b0*/  LEA R80, P2, R67, R114, 0x1 ;  /* 0x0000007243507211 */ /* 0x000fc400078408ff */
[----:B------:R-:W-:Y:S01]  /*55c0*/  LEA R78, P4, R71, R114, 0x1 ;  /* 0x00000072474e7211 */ /* 0x000fe200078808ff */
[----:B------:R-:W-:Y:S01]  /*55d0*/  LDS.128 R48, [R117] ;  /* 0x0000000075307984 */ /* 0x000fe20000000c00 */
[-C--:B------:R-:W-:Y:S01]  /*55e0*/  LEA.HI.X.SX32 R81, R67, R3.reuse, 0x1, P2 ;  /* 0x0000000343517211 */ /* 0x080fe200010f0eff */
[----:B------:R-:W-:Y:S01]  /*55f0*/  IMAD R67, R115, 0x2, R65 ;  /* 0x0000000273437824 */ /* 0x000fe200078e0241 */
[----:B------:R-:W-:Y:S01]  /*5600*/  PRMT R84, R12, 0x7632, R84 ;  /* 0x000076320c547816 */ /* 0x000fe20000000054 */
[----:B------:R-:W-:Y:S01]  /*5610*/  BAR.SYNC.DEFER_BLOCKING 0x0 ;  /* 0x0000000000007b1d */ /* 0x000fe20000010000 */
[----:B------:R-:W-:Y:S01]  /*5620*/  LEA.HI.X.SX32 R79, R71, R3, 0x1, P4 ;  /* 0x00000003474f7211 */ /* 0x000fe200020f0eff */
[----:B------:R-:W-:-:S04]  /*5630*/  IMAD R69, R115, 0x2, R67 ;  /* 0x0000000273457824 */ /* 0x000fc800078e0243 */
[----:B------:R-:W-:Y:S01]  /*5640*/  IMAD R71, R115, 0x2, R69 ;  /* 0x0000000273477824 */ /* 0x000fe200078e0245 */
[----:B------:R-:W-:Y:S01]  /*5650*/  STSM.16.M88.4 [R73], R44 ;  /* 0x0000002c49007844 */ /* 0x000fe20000000200 */
[----:B------:R-:W-:Y:S06]  /*5660*/  BAR.SYNC.DEFER_BLOCKING 0x0 ;  /* 0x0000000000007b1d */ /* 0x000fec0000010000 */
[----:B------:R-:W-:Y:S02]  /*5670*/  LDS.128 R44, [R117] ;  /* 0x00000000752c7984 */ /* 0x000fe40000000c00 */
[----:B------:R-:W-:Y:S06]  /*5680*/  BAR.SYNC.DEFER_BLOCKING 0x0 ;  /* 0x0000000000007b1d */ /* 0x000fec0000010000 */
[----:B------:R2:W-:Y:S02]  /*5690*/  STSM.16.M88.4 [R73], R16 ;  /* 0x0000001049007844 */ /* 0x0005e40000000200 */
[----:B------:R-:W-:Y:S01]  /*56a0*/  BAR.SYNC.DEFER_BLOCKING 0x0 ;  /* 0x0000000000007b1d */ /* 0x000fe20000010000 */
[----:B--2---:R-:W-:Y:S01]  /*56b0*/  PRMT R19, R13, 0x7632, R19 ;  /* 0x000076320d137816 */ /* 0x004fe20000000013 */
[----:B------:R-:W-:Y:S01]  /*56c0*/  IMAD R73, R115, 0x2, R71 ;  /* 0x0000000273497824 */ /* 0x000fe200078e0247 */
[----:B------:R-:W-:-:S04]  /*56d0*/  LEA R16, P3, R82, R114, 0x1 ;  /* 0x0000007252107211 */ /* 0x000fc800078608ff */
[----:B------:R-:W-:Y:S01]  /*56e0*/  LEA.HI.X.SX32 R17, R82, R3, 0x1, P3 ;  /* 0x0000000352117211 */ /* 0x000fe200018f0eff */
[----:B------:R2:W-:Y:S04]  /*56f0*/  STG.E.U16 desc[UR44][R80.64], R12 ;  /* 0x0000000c50007986 */ /* 0x0005e8000c10152c */
[----:B------:R3:W-:Y:S04]  /*5700*/  STG.E.U16 desc[UR44][R76.64], R13 ;  /* 0x0000000d4c007986 */ /* 0x0007e8000c10152c */
[----:B------:R4:W-:Y:S01]  /*5710*/  STG.E.U16 desc[UR44][R78.64], R14 ;  /* 0x0000000e4e007986 */ /* 0x0009e2000c10152c */
[----:B--2---:R-:W-:-:S02]  /*5720*/  LEA R12, P2, R75, R114, 0x1 ;  /* 0x000000724b0c7211 */ /* 0x004fc400078408ff */
[----:B------:R-:W-:Y:S02]  /*5730*/  PRMT R80, R14, 0x7632, R80 ;  /* 0x000076320e507816 */ /* 0x000fe40000000050 */
[----:B---3--:R-:W-:Y:S01]  /*5740*/  LEA.HI.X.SX32 R13, R75, R3, 0x1, P2 ;  /* 0x000000034b0d7211 */ /* 0x008fe200010f0eff */
[----:B------:R-:W-:Y:S01]  /*5750*/  IMAD R75, R115, 0x2, R73 ;  /* 0x00000002734b7824 */ /* 0x000fe200078e0249 */
[----:B------:R-:W-:Y:S02]  /*5760*/  PRMT R76, R15, 0x7632, R76 ;  /* 0x000076320f4c7816 */ /* 0x000fe4000000004c */
[----:B----4-:R-:W-:Y:S01]  /*5770*/  LEA R14, P2, R72, R114, 0x1 ;  /* 0x00000072480e7211 */ /* 0x010fe200078408ff */
[----:B------:R2:W-:Y:S01]  /*5780*/  STG.E.U16 desc[UR44][R12.64], R15 ;  /* 0x0000000f0c007986 */ /* 0x0005e2000c10152c */
[----:B------:R-:W-:-:S03]  /*5790*/  IMAD R77, R115, 0x2, R75 ;  /* 0x00000002734d7824 */ /* 0x000fc600078e024b */
[----:B------:R3:W-:Y:S01]  /*57a0*/  STG.E.U16 desc[UR44][R16.64], R84 ;  /* 0x0000005410007986 */ /* 0x0007e2000c10152c */
[----:B------:R-:W-:-:S04]  /*57b0*/  IMAD R79, R115, 0x2, R77 ;  /* 0x00000002734f7824 */ /* 0x000fc800078e024d */
[----:B------:R-:W-:Y:S01]  /*57c0*/  IMAD R81, R115, 0x2, R79 ;  /* 0x0000000273517824 */ /* 0x000fe200078e024f */
[----:B--2---:R-:W-:-:S03]  /*57d0*/  LEA R12, P3, R74, R114, 0x1 ;  /* 0x000000724a0c7211 */ /* 0x004fc600078608ff */
[C---:B------:R-:W-:Y:S01]  /*57e0*/  IMAD R83, R115.reuse, 0x2, R81 ;  /* 0x0000000273537824 */ /* 0x040fe200078e0251 */
[-C--:B------:R-:W-:Y:S02]  /*57f0*/  LEA.HI.X.SX32 R15, R72, R3.reuse, 0x1, P2 ;  /* 0x00000003480f7211 */ /* 0x080fe400010f0eff */
[-C--:B------:R-:W-:Y:S01]  /*5800*/  LEA.HI.X.SX32 R13, R74, R3.reuse, 0x1, P3 ;  /* 0x000000034a0d7211 */ /* 0x080fe200018f0eff */
[C---:B------:R-:W-:Y:S01]  /*5810*/  IMAD R85, R115.reuse, 0x2, R83 ;  /* 0x0000000273557824 */ /* 0x040fe200078e0253 */
[-C--:B------:R-:W-:Y:S01]  /*5820*/  LEA R18, P2, R70, R114.reuse, 0x1 ;  /* 0x0000007246127211 */ /* 0x080fe200078408ff */
[----:B------:R2:W-:Y:S01]  /*5830*/  STG.E.U16 desc[UR44][R14.64], R19 ;  /* 0x000000130e007986 */ /* 0x0005e2000c10152c */
[C---:B---3--:R-:W-:Y:S01]  /*5840*/  LEA R16, P3, R66.reuse, R114, 0x1 ;  /* 0x0000007242107211 */ /* 0x048fe200078608ff */
[C---:B------:R-:W-:Y:S02]  /*5850*/  IMAD R87, R115.reuse, 0x2, R85 ;  /* 0x0000000273577824 */ /* 0x040fe400078e0255 */
[----:B------:R3:W-:Y:S01]  /*5860*/  STG.E.U16 desc[UR44][R12.64], R80 ;  /* 0x000000500c007986 */ /* 0x0007e2000c10152c */
[----:B------:R-:W-:Y:S01]  /*5870*/  LEA.HI.X.SX32 R17, R66, R3, 0x1, P3 ;  /* 0x0000000342117211 */ /* 0x000fe200018f0eff */
[----:B------:R-:W-:-:S04]  /*5880*/  IMAD R89, R115, 0x2, R87 ;  /* 0x0000000273597824 */ /* 0x000fc800078e0257 */
[C---:B------:R-:W-:Y:S01]  /*5890*/  IMAD R91, R115.reuse, 0x2, R89 ;  /* 0x00000002735b7824 */ /* 0x040fe200078e0259 */
[-C--:B--2---:R-:W-:Y:S02]  /*58a0*/  LEA.HI.X.SX32 R19, R70, R3.reuse, 0x1, P2 ;  /* 0x0000000346137211 */ /* 0x084fe400010f0eff */
[-C--:B------:R-:W-:Y:S01]  /*58b0*/  LEA R14, P4, R68, R114.reuse, 0x1 ;  /* 0x00000072440e7211 */ /* 0x080fe200078808ff */
[C---:B------:R-:W-:Y:S01]  /*58c0*/  IMAD R93, R115.reuse, 0x2, R91 ;  /* 0x00000002735d7824 */ /* 0x040fe200078e025b */
[----:B---3--:R-:W-:Y:S01]  /*58d0*/  LEA R12, P2, R64, R114, 0x1 ;  /* 0x00000072400c7211 */ /* 0x008fe200078408ff */
[----:B------:R2:W-:Y:S01]  /*58e0*/  STG.E.U16 desc[UR44][R18.64], R76 ;  /* 0x0000004c12007986 */ /* 0x0005e2000c10152c */
[-C--:B------:R-:W-:Y:S01]  /*58f0*/  LEA.HI.X.SX32 R15, R68, R3.reuse, 0x1, P4 ;  /* 0x00000003440f7211 */ /* 0x080fe200020f0eff */
[C---:B------:R-:W-:Y:S01]  /*5900*/  IMAD R95, R115.reuse, 0x2, R93 ;  /* 0x00000002735f7824 */ /* 0x040fe200078e025d */
[----:B------:R-:W-:Y:S01]  /*5910*/  LEA.HI.X.SX32 R13, R64, R3, 0x1, P2 ;  /* 0x00000003400d7211 */ /* 0x000fe200010f0eff */
[----:B------:R3:W-:Y:S02]  /*5920*/  STG.E.U16 desc[UR44][R16.64], R4 ;  /* 0x0000000410007986 */ /* 0x0007e4000c10152c */
[----:B------:R-:W-:-:S02]  /*5930*/  IMAD R99, R115, 0x2, R95 ;  /* 0x0000000273637824 */ /* 0x000fc400078e025f */
[----:B------:R4:W-:Y:S02]  /*5940*/  STG.E.U16 desc[UR44][R12.64], R5 ;  /* 0x000000050c007986 */ /* 0x0009e4000c10152c */
[----:B------:R-:W-:Y:S02]  /*5950*/  IMAD R101, R115, 0x2, R99 ;  /* 0x0000000273657824 */ /* 0x000fe400078e0263 */
[----:B------:R5:W-:Y:S01]  /*5960*/  STG.E.U16 desc[UR44][R14.64], R6 ;  /* 0x000000060e007986 */ /* 0x000be2000c10152c */
[----:B--2---:R-:W-:Y:S01]  /*5970*/  PRMT R18, R5, 0x7632, R18 ;  /* 0x0000763205127816 */ /* 0x004fe20000000012 */
[----:B------:R-:W-:Y:S01]  /*5980*/  IMAD R103, R115, 0x2, R101 ;  /* 0x0000000273677824 */ /* 0x000fe200078e0265 */
[----:B------:R-:W-:Y:S02]  /*5990*/  PRMT R19, R7, 0x7632, R19 ;  /* 0x0000763207137816 */ /* 0x000fe40000000013 */
[----:B---3--:R-:W-:Y:S01]  /*59a0*/  PRMT R17, R4, 0x7632, R17 ;  /* 0x0000763204117816 */ /* 0x008fe20000000011 */
[----:B------:R-:W-:Y:S01]  /*59b0*/  IMAD R105, R115, 0x2, R103 ;  /* 0x0000000273697824 */ /* 0x000fe200078e0267 */
[----:B------:R-:W-:-:S02]  /*59c0*/  PRMT R16, R6, 0x7632, R16 ;  /* 0x0000763206107816 */ /* 0x000fc40000000010 */
[-C--:B----4-:R-:W-:Y:S02]  /*59d0*/  LEA R12, P2, R62, R114.reuse, 0x1 ;  /* 0x000000723e0c7211 */ /* 0x090fe400078408ff */
[-C--:B-----5:R-:W-:Y:S02]  /*59e0*/  LEA R14, P3, R60, R114.reuse, 0x1 ;  /* 0x000000723c0e7211 */ /* 0x0a0fe400078608ff */
[-C--:B------:R-:W-:Y:S02]  /*59f0*/  LEA.HI.X.SX32 R13, R62, R3.reuse, 0x1, P2 ;  /* 0x000000033e0d7211 */ /* 0x080fe400010f0eff */
[----:B------:R-:W-:Y:S02]  /*5a00*/  LEA R4, P2, R42, R114, 0x1 ;  /* 0x000000722a047211 */ /* 0x000fe400078408ff */
[-C--:B------:R-:W-:Y:S01]  /*5a10*/  LEA.HI.X.SX32 R15, R60, R3.reuse, 0x1, P3 ;  /* 0x000000033c0f7211 */ /* 0x080fe200018f0eff */
[----:B------:R2:W-:Y:S01]  /*5a20*/  STG.E.U16 desc[UR44][R12.64], R7 ;  /* 0x000000070c007986 */ /* 0x0005e2000c10152c */
[----:B------:R-:W-:-:S02]  /*5a30*/  LEA.HI.X.SX32 R5, R42, R3, 0x1, P2 ;  /* 0x000000032a057211 */ /* 0x000fc400010f0eff */
[-C--:B------:R-:W-:Y:S01]  /*5a40*/  LEA R6, P2, R38, R114.reuse, 0x1 ;  /* 0x0000007226067211 */ /* 0x080fe200078408ff */
[----:B------:R3:W-:Y:S04]  /*5a50*/  STG.E.U16 desc[UR44][R14.64], R17 ;  /* 0x000000110e007986 */ /* 0x0007e8000c10152c */
[----:B------:R4:W-:Y:S01]  /*5a60*/  STG.E.U16 desc[UR44][R4.64], R18 ;  /* 0x0000001204007986 */ /* 0x0009e2000c10152c */
[----:B--2---:R-:W-:Y:S02]  /*5a70*/  LEA R12, P3, R40, R114, 0x1 ;  /* 0x00000072280c7211 */ /* 0x004fe400078608ff */
[-C--:B------:R-:W-:Y:S02]  /*5a80*/  LEA.HI.X.SX32 R7, R38, R3.reuse, 0x1, P2 ;  /* 0x0000000326077211 */ /* 0x080fe400010f0eff */
[----:B------:R-:W-:-:S02]  /*5a90*/  LEA.HI.X.SX32 R13, R40, R3, 0x1, P3 ;  /* 0x00000003280d7211 */ /* 0x000fc400018f0eff */
[-C--:B---3--:R-:W-:Y:S02]  /*5aa0*/  LEA R14, P5, R24, R114.reuse, 0x1 ;  /* 0x00000072180e7211 */ /* 0x088fe400078a08ff */
[-C--:B----4-:R-:W-:Y:S01]  /*5ab0*/  LEA R4, P3, R36, R114.reuse, 0x1 ;  /* 0x0000007224047211 */ /* 0x090fe200078608ff */
[----:B------:R2:W-:Y:S01]  /*5ac0*/  STG.E.U16 desc[UR44][R12.64], R16 ;  /* 0x000000100c007986 */ /* 0x0005e2000c10152c */
[-C--:B------:R-:W-:Y:S02]  /*5ad0*/  LEA.HI.X.SX32 R15, R24, R3.reuse, 0x1, P5 ;  /* 0x00000003180f7211 */ /* 0x080fe400028f0eff */
[----:B------:R-:W-:Y:S01]  /*5ae0*/  LEA.HI.X.SX32 R5, R36, R3, 0x1, P3 ;  /* 0x0000000324057211 */ /* 0x000fe200018f0eff */
[----:B------:R3:W-:Y:S01]  /*5af0*/  STG.E.U16 desc[UR44][R6.64], R19 ;  /* 0x0000001306007986 */ /* 0x0007e2000c10152c */
[----:B------:R-:W-:-:S03]  /*5b00*/  LEA R24, P5, R25, R114, 0x1 ;  /* 0x0000007219187211 */ /* 0x000fc600078a08ff */
[----:B------:R4:W-:Y:S01]  /*5b10*/  STG.E.U16 desc[UR44][R4.64], R8 ;  /* 0x0000000804007986 */ /* 0x0009e2000c10152c */
[-C--:B------:R-:W-:Y:S02]  /*5b20*/  LEA.HI.X.SX32 R25, R25, R3.reuse, 0x1, P5 ;  /* 0x0000000319197211 */ /* 0x080fe400028f0eff */
[-C--:B--2---:R-:W-:Y:S02]  /*5b30*/  LEA R12, P2, R34, R114.reuse, 0x1 ;  /* 0x00000072220c7211 */ /* 0x084fe400078408ff */
[-C--:B------:R-:W-:Y:S02]  /*5b40*/  LEA R16, P6, R26, R114.reuse, 0x1 ;  /* 0x000000721a107211 */ /* 0x080fe400078c08ff */
[-C--:B------:R-:W-:Y:S02]  /*5b50*/  LEA.HI.X.SX32 R13, R34, R3.reuse, 0x1, P2 ;  /* 0x00000003220d7211 */ /* 0x080fe400010f0eff */
[-C--:B---3--:R-:W-:Y:S02]  /*5b60*/  LEA R6, P3, R32, R114.reuse, 0x1 ;  /* 0x0000007220067211 */ /* 0x088fe400078608ff */
[-C--:B------:R-:W-:Y:S01]  /*5b70*/  LEA.HI.X.SX32 R17, R26, R3.reuse, 0x1, P6 ;  /* 0x000000031a117211 */ /* 0x080fe200030f0eff */
[----:B------:R2:W-:Y:S01]  /*5b80*/  STG.E.U16 desc[UR44][R12.64], R9 ;  /* 0x000000090c007986 */ /* 0x0005e2000c10152c */
[----:B------:R-:W-:Y:S01]  /*5b90*/  LEA.HI.X.SX32 R7, R32, R3, 0x1, P3 ;  /* 0x0000000320077211 */ /* 0x000fe200018f0eff */
[----:B----4-:R-:W-:Y:S01]  /*5ba0*/  IMAD R4, R115, 0x2, R105 ;  /* 0x0000000273047824 */ /* 0x010fe200078e0269 */
[----:B------:R-:W-:-:S02]  /*5bb0*/  LEA R26, P6, R27, R114, 0x1 ;  /* 0x000000721b1a7211 */ /* 0x000fc400078c08ff */
[-C--:B------:R-:W-:Y:S01]  /*5bc0*/  LEA R34, P5, R35, R114.reuse, 0x1 ;  /* 0x0000007223227211 */ /* 0x080fe200078a08ff */
[----:B------:R3:W-:Y:S01]  /*5bd0*/  STG.E.U16 desc[UR44][R6.64], R10 ;  /* 0x0000000a06007986 */ /* 0x0007e2000c10152c */
[-C--:B------:R-:W-:Y:S01]  /*5be0*/  LEA.HI.X.SX32 R27, R27, R3.reuse, 0x1, P6 ;  /* 0x000000031b1b7211 */ /* 0x080fe200030f0eff */
[----:B------:R-:W-:Y:S01]  /*5bf0*/  IMAD R5, R115, 0x2, R4 ;  /* 0x0000000273057824 */ /* 0x000fe200078e0204 */
[-C--:B------:R-:W-:Y:S02]  /*5c00*/  LEA R36, P6, R37, R114.reuse, 0x1 ;  /* 0x0000007225247211 */ /* 0x080fe400078c08ff */
[----:B------:R-:W-:Y:S02]  /*5c10*/  LEA.HI.X.SX32 R35, R35, R3, 0x1, P5 ;  /* 0x0000000323237211 */ /* 0x000fe400028f0eff */
[-C--:B--2---:R-:W-:Y:S02]  /*5c20*/  LEA R12, P2, R30, R114.reuse, 0x1 ;  /* 0x000000721e0c7211 */ /* 0x084fe400078408ff */
[----:B------:R-:W-:-:S02]  /*5c30*/  LEA R60, P5, R61, R114, 0x1 ;  /* 0x000000723d3c7211 */ /* 0x000fc400078a08ff */
[-C--:B------:R-:W-:Y:S01]  /*5c40*/  LEA.HI.X.SX32 R13, R30, R3.reuse, 0x1, P2 ;  /* 0x000000031e0d7211 */ /* 0x080fe200010f0eff */
[----:B---3--:R-:W-:Y:S01]  /*5c50*/  IMAD R6, R115, 0x2, R5 ;  /* 0x0000000273067824 */ /* 0x008fe200078e0205 */
[----:B------:R-:W-:Y:S02]  /*5c60*/  PRMT R7, R8, 0x7632, R7 ;  /* 0x0000763208077816 */ /* 0x000fe40000000007 */
[----:B------:R-:W-:Y:S01]  /*5c70*/  PRMT R8, R9, 0x7632, R8 ;  /* 0x0000763209087816 */ /* 0x000fe20000000008 */
[----:B------:R2:W-:Y:S01]  /*5c80*/  STG.E.U16 desc[UR44][R12.64], R11 ;  /* 0x0000000b0c007986 */ /* 0x0005e2000c10152c */
[----:B------:R-:W-:Y:S01]  /*5c90*/  PRMT R9, R10, 0x7632, R9 ;  /* 0x000076320a097816 */ /* 0x000fe20000000009 */
[C---:B------:R-:W-:Y:S01]  /*5ca0*/  IMAD R113, R115.reuse, 0x2, R6 ;  /* 0x0000000273717824 */ /* 0x040fe200078e0206 */
[-C--:B------:R-:W-:Y:S02]  /*5cb0*/  LEA R10, P3, R20, R114.reuse, 0x1 ;  /* 0x00000072140a7211 */ /* 0x080fe400078608ff */
[----:B------:R-:W-:Y:S01]  /*5cc0*/  LEA R18, P2, R28, R114, 0x1 ;  /* 0x000000721c127211 */ /* 0x000fe200078408ff */
[----:B------:R-:W-:Y:S01]  /*5cd0*/  IMAD R115, R115, 0x2, R113 ;  /* 0x0000000273737824 */ /* 0x000fe200078e0271 */
[----:B------:R-:W-:-:S02]  /*5ce0*/  LEA.HI.X.SX32 R37, R37, R3, 0x1, P6 ;  /* 0x0000000325257211 */ /* 0x000fc400030f0eff */
[-C--:B------:R-:W-:Y:S02]  /*5cf0*/  LEA.HI.X.SX32 R19, R28, R3.reuse, 0x1, P2 ;  /* 0x000000031c137211 */ /* 0x080fe400010f0eff */
[-C--:B------:R-:W-:Y:S02]  /*5d00*/  LEA R28, P2, R29, R114.reuse, 0x1 ;  /* 0x000000721d1c7211 */ /* 0x080fe400078408ff */
[-C--:B--2---:R-:W-:Y:S02]  /*5d10*/  LEA R12, P4, R22, R114.reuse, 0x1 ;  /* 0x00000072160c7211 */ /* 0x084fe400078808ff */
[-C--:B------:R-:W-:Y:S02]  /*5d20*/  LEA.HI.X.SX32 R11, R20, R3.reuse, 0x1, P3 ;  /* 0x00000003140b7211 */ /* 0x080fe400018f0eff */
[----:B------:R-:W-:Y:S02]  /*5d30*/  LEA.HI.X.SX32 R13, R22, R3, 0x1, P4 ;  /* 0x00000003160d7211 */ /* 0x000fe400020f0eff */
[-C--:B------:R-:W-:Y:S01]  /*5d40*/  LEA R20, P3, R21, R114.reuse, 0x1 ;  /* 0x0000007215147211 */ /* 0x080fe200078608ff */
[----:B------:R-:W-:Y:S01]  /*5d50*/  STG.E.U16 desc[UR44][R10.64], R7 ;  /* 0x000000070a007986 */ /* 0x000fe2000c10152c */
[----:B------:R-:W-:-:S02]  /*5d60*/  LEA R22, P4, R23, R114, 0x1 ;  /* 0x0000007217167211 */ /* 0x000fc400078808ff */
[-C--:B------:R-:W-:Y:S01]  /*5d70*/  LEA.HI.X.SX32 R21, R21, R3.reuse, 0x1, P3 ;  /* 0x0000000315157211 */ /* 0x080fe200018f0eff */
[----:B------:R-:W-:Y:S01]  /*5d80*/  STG.E.U16 desc[UR44][R12.64], R8 ;  /* 0x000000080c007986 */ /* 0x000fe2000c10152c */
[-C--:B------:R-:W-:Y:S02]  /*5d90*/  LEA.HI.X.SX32 R23, R23, R3.reuse, 0x1, P4 ;  /* 0x0000000317177211 */ /* 0x080fe400020f0eff */
[-C--:B------:R-:W-:Y:S01]  /*5da0*/  LEA R30, P3, R31, R114.reuse, 0x1 ;  /* 0x000000721f1e7211 */ /* 0x080fe200078608ff */
[----:B------:R2:W-:Y:S01]  /*5db0*/  STG.E.U16 desc[UR44][R14.64], R9 ;  /* 0x000000090e007986 */ /* 0x0005e2000c10152c */
[----:B------:R-:W-:Y:S02]  /*5dc0*/  LEA R32, P4, R33, R114, 0x1 ;  /* 0x0000007221207211 */ /* 0x000fe400078808ff */
[-C--:B------:R-:W-:Y:S01]  /*5dd0*/  LEA.HI.X.SX32 R29, R29, R3.reuse, 0x1, P2 ;  /* 0x000000031d1d7211 */ /* 0x080fe200010f0eff */
[----:B------:R-:W-:Y:S01]  /*5de0*/  STG.E.U16 desc[UR44][R16.64], R116 ;  /* 0x0000007410007986 */ /* 0x000fe2000c10152c */
[----:B------:R-:W-:-:S02]  /*5df0*/  LEA.HI.X.SX32 R31, R31, R3, 0x1, P3 ;  /* 0x000000031f1f7211 */ /* 0x000fc400018f0eff */
[-C--:B------:R-:W-:Y:S01]  /*5e00*/  LEA.HI.X.SX32 R33, R33, R3.reuse, 0x1, P4 ;  /* 0x0000000321217211 */ /* 0x080fe200020f0eff */
[----:B------:R-:W3:Y:S01]  /*5e10*/  LDS.128 R116, [R117] ;  /* 0x0000000075747984 */ /* 0x000ee20000000c00 */
[-C--:B------:R-:W-:Y:S02]  /*5e20*/  LEA R38, P2, R39, R114.reuse, 0x1 ;  /* 0x0000007227267211 */ /* 0x080fe400078408ff */
[-C--:B------:R-:W-:Y:S01]  /*5e30*/  LEA R40, P3, R41, R114.reuse, 0x1 ;  /* 0x0000007229287211 */ /* 0x080fe200078608ff */
[----:B0-----:R-:W-:Y:S01]  /*5e40*/  STG.E.U16 desc[UR44][R18.64], R56 ;  /* 0x0000003812007986 */ /* 0x001fe2000c10152c */
[-C--:B------:R-:W-:Y:S01]  /*5e50*/  LEA R42, P4, R43, R114.reuse, 0x1 ;  /* 0x000000722b2a7211 */ /* 0x080fe200078808ff */
[----:B--2---:R-:W0:Y:S01]  /*5e60*/  LDC.64 R8, c[0x0][0x230] ;  /* 0x00008c00ff087b82 */ /* 0x004e220000000a00 */
[----:B------:R-:W-:Y:S01]  /*5e70*/  LEA R62, P6, R63, R114, 0x1 ;  /* 0x000000723f3e7211 */ /* 0x000fe200078c08ff */
[----:B------:R1:W-:Y:S01]  /*5e80*/  STG.E.U16 desc[UR44][R20.64], R57 ;  /* 0x0000003914007986 */ /* 0x0003e2000c10152c */
[----:B------:R-:W-:-:S02]  /*5e90*/  LEA.HI.X.SX32 R39, R39, R3, 0x1, P2 ;  /* 0x0000000327277211 */ /* 0x000fc400010f0eff */
[-C--:B------:R-:W-:Y:S01]  /*5ea0*/  LEA.HI.X.SX32 R41, R41, R3.reuse, 0x1, P3 ;  /* 0x0000000329297211 */ /* 0x080fe200018f0eff */
[----:B------:R-:W-:Y:S01]  /*5eb0*/  STG.E.U16 desc[UR44][R22.64], R58 ;  /* 0x0000003a16007986 */ /* 0x000fe2000c10152c */
[-C--:B------:R-:W-:Y:S02]  /*5ec0*/  LEA.HI.X.SX32 R43, R43, R3.reuse, 0x1, P4 ;  /* 0x000000032b2b7211 */ /* 0x080fe400020f0eff */
[----:B------:R-:W-:Y:S01]  /*5ed0*/  LEA.HI.X.SX32 R61, R61, R3, 0x1, P5 ;  /* 0x000000033d3d7211 */ /* 0x000fe200028f0eff */
[----:B------:R-:W-:Y:S01]  /*5ee0*/  STG.E.U16 desc[UR44][R24.64], R59 ;  /* 0x0000003b18007986 */ /* 0x000fe2000c10152c */
[-C--:B------:R-:W-:Y:S02]  /*5ef0*/  LEA R64, P2, R65, R114.reuse, 0x1 ;  /* 0x0000007241407211 */ /* 0x080fe400078408ff */
[-C--:B------:R-:W-:Y:S02]  /*5f00*/  LEA R66, P3, R67, R114.reuse, 0x1 ;  /* 0x0000007243427211 */ /* 0x080fe400078608ff */
[----:B------:R-:W-:-:S02]  /*5f10*/  LEA R68, P4, R69, R114, 0x1 ;  /* 0x0000007245447211 */ /* 0x000fc400078808ff */
[-C--:B------:R-:W-:Y:S02]  /*5f20*/  LEA R70, P5, R71, R114.reuse, 0x1 ;  /* 0x0000007247467211 */ /* 0x080fe400078a08ff */
[-C--:B------:R-:W-:Y:S02]  /*5f30*/  LEA.HI.X.SX32 R63, R63, R3.reuse, 0x1, P6 ;  /* 0x000000033f3f7211 */ /* 0x080fe400030f0eff */
[----:B------:R-:W-:Y:S02]  /*5f40*/  LEA R72, P6, R73, R114, 0x1 ;  /* 0x0000007249487211 */ /* 0x000fe400078c08ff */
[-C--:B------:R-:W-:Y:S02]  /*5f50*/  LEA.HI.X.SX32 R65, R65, R3.reuse, 0x1, P2 ;  /* 0x0000000341417211 */ /* 0x080fe400010f0eff */
[-C--:B------:R-:W-:Y:S02]  /*5f60*/  LEA.HI.X.SX32 R67, R67, R3.reuse, 0x1, P3 ;  /* 0x0000000343437211 */ /* 0x080fe400018f0eff */
[----:B------:R-:W-:-:S02]  /*5f70*/  LEA.HI.X.SX32 R69, R69, R3, 0x1, P4 ;  /* 0x0000000345457211 */ /* 0x000fc400020f0eff */
[-C--:B------:R-:W-:Y:S02]  /*5f80*/  LEA.HI.X.SX32 R71, R71, R3.reuse, 0x1, P5 ;  /* 0x0000000347477211 */ /* 0x080fe400028f0eff */
[-C--:B------:R-:W-:Y:S02]  /*5f90*/  LEA R74, P2, R75, R114.reuse, 0x1 ;  /* 0x000000724b4a7211 */ /* 0x080fe400078408ff */
[-C--:B------:R-:W-:Y:S02]  /*5fa0*/  LEA R76, P3, R77, R114.reuse, 0x1 ;  /* 0x000000724d4c7211 */ /* 0x080fe400078608ff */
[-C--:B------:R-:W-:Y:S02]  /*5fb0*/  LEA R78, P4, R79, R114.reuse, 0x1 ;  /* 0x000000724f4e7211 */ /* 0x080fe400078808ff */
[----:B------:R-:W-:Y:S02]  /*5fc0*/  LEA R80, P5, R81, R114, 0x1 ;  /* 0x0000007251507211 */ /* 0x000fe400078a08ff */
[----:B------:R-:W-:-:S02]  /*5fd0*/  LEA.HI.X.SX32 R73, R73, R3, 0x1, P6 ;  /* 0x0000000349497211 */ /* 0x000fc400030f0eff */
[-C--:B------:R-:W-:Y:S02]  /*5fe0*/  LEA R82, P6, R83, R114.reuse, 0x1 ;  /* 0x0000007253527211 */ /* 0x080fe400078c08ff */
[-C--:B------:R-:W-:Y:S02]  /*5ff0*/  LEA.HI.X.SX32 R75, R75, R3.reuse, 0x1, P2 ;  /* 0x000000034b4b7211 */ /* 0x080fe400010f0eff */
[-C--:B------:R-:W-:Y:S02]  /*6000*/  LEA.HI.X.SX32 R77, R77, R3.reuse, 0x1, P3 ;  /* 0x000000034d4d7211 */ /* 0x080fe400018f0eff */
[-C--:B------:R-:W-:Y:S02]  /*6010*/  LEA.HI.X.SX32 R79, R79, R3.reuse, 0x1, P4 ;  /* 0x000000034f4f7211 */ /* 0x080fe400020f0eff */
[----:B------:R-:W-:Y:S02]  /*6020*/  LEA.HI.X.SX32 R81, R81, R3, 0x1, P5 ;  /* 0x0000000351517211 */ /* 0x000fe400028f0eff */
[----:B------:R-:W-:-:S02]  /*6030*/  LEA R84, P2, R85, R114, 0x1 ;  /* 0x0000007255547211 */ /* 0x000fc400078408ff */
[-C--:B------:R-:W-:Y:S02]  /*6040*/  LEA R86, P3, R87, R114.reuse, 0x1 ;  /* 0x0000007257567211 */ /* 0x080fe400078608ff */
[-C--:B------:R-:W-:Y:S02]  /*6050*/  LEA R88, P4, R89, R114.reuse, 0x1 ;  /* 0x0000007259587211 */ /* 0x080fe400078808ff */
[-C--:B------:R-:W-:Y:S02]  /*6060*/  LEA R90, P5, R91, R114.reuse, 0x1 ;  /* 0x000000725b5a7211 */ /* 0x080fe400078a08ff */
[-C--:B------:R-:W-:Y:S02]  /*6070*/  LEA.HI.X.SX32 R83, R83, R3.reuse, 0x1, P6 ;  /* 0x0000000353537211 */ /* 0x080fe400030f0eff */
[----:B------:R-:W-:Y:S02]  /*6080*/  LEA R92, P6, R93, R114, 0x1 ;  /* 0x000000725d5c7211 */ /* 0x000fe400078c08ff */
[----:B------:R-:W-:-:S02]  /*6090*/  LEA.HI.X.SX32 R85, R85, R3, 0x1, P2 ;  /* 0x0000000355557211 */ /* 0x000fc400010f0eff */
[-C--:B------:R-:W-:Y:S02]  /*60a0*/  LEA.HI.X.SX32 R87, R87, R3.reuse, 0x1, P3 ;  /* 0x0000000357577211 */ /* 0x080fe400018f0eff */
[-C--:B------:R-:W-:Y:S02]  /*60b0*/  LEA.HI.X.SX32 R89, R89, R3.reuse, 0x1, P4 ;  /* 0x0000000359597211 */ /* 0x080fe400020f0eff */
[----:B------:R-:W-:Y:S02]  /*60c0*/  LEA.HI.X.SX32 R91, R91, R3, 0x1, P5 ;  /* 0x000000035b5b7211 */ /* 0x000fe400028f0eff */
        /* <DEDUP_REMOVED lines=13> */
[----:B------:R-:W-:Y:S02]  /*61a0*/  LEA.HI.X.SX32 R105, R105, R3, 0x1, P6 ;  /* 0x0000000369697211 */ /* 0x000fe400030f0eff */
[----:B------:R-:W-:-:S02]  /*61b0*/  LEA R112, P5, R113, R114, 0x1 ;  /* 0x0000007271707211 */ /* 0x000fc400078a08ff */
[----:B------:R-:W-:Y:S02]  /*61c0*/  LEA R114, P6, R115, R114, 0x1 ;  /* 0x0000007273727211 */ /* 0x000fe400078c08ff */
[-C--:B------:R-:W-:Y:S02]  /*61d0*/  LEA.HI.X.SX32 R107, R4, R3.reuse, 0x1, P2 ;  /* 0x00000003046b7211 */ /* 0x080fe400010f0eff */
[-C--:B------:R-:W-:Y:S02]  /*61e0*/  LEA.HI.X.SX32 R109, R5, R3.reuse, 0x1, P3 ;  /* 0x00000003056d7211 */ /* 0x080fe400018f0eff */
[-C--:B------:R-:W-:Y:S02]  /*61f0*/  LEA.HI.X.SX32 R111, R6, R3.reuse, 0x1, P4 ;  /* 0x00000003066f7211 */ /* 0x080fe400020f0eff */
[-C--:B------:R-:W-:Y:S02]  /*6200*/  LEA.HI.X.SX32 R113, R113, R3.reuse, 0x1, P5 ;  /* 0x0000000371717211 */ /* 0x080fe400028f0eff */
[----:B------:R-:W-:-:S02]  /*6210*/  LEA.HI.X.SX32 R115, R115, R3, 0x1, P6 ;  /* 0x0000000373737211 */ /* 0x000fc400030f0eff */
[----:B------:R-:W-:Y:S02]  /*6220*/  PRMT R13, R56, 0x7632, R13 ;  /* 0x00007632380d7816 */ /* 0x000fe4000000000d */
[----:B------:R-:W-:Y:S02]  /*6230*/  PRMT R3, R57, 0x7632, R3 ;  /* 0x0000763239037816 */ /* 0x000fe40000000003 */
[----:B------:R-:W-:Y:S01]  /*6240*/  PRMT R15, R58, 0x7632, R15 ;  /* 0x000076323a0f7816 */ /* 0x000fe2000000000f */
[----:B------:R-:W-:Y:S01]  /*6250*/  STG.E.U16 desc[UR44][R26.64], R13 ;  /* 0x0000000d1a007986 */ /* 0x000fe2000c10152c */
[----:B------:R-:W-:Y:S02]  /*6260*/  PRMT R4, R59, 0x7632, R4 ;  /* 0x000076323b047816 */ /* 0x000fe40000000004 */
[----:B-1----:R-:W-:Y:S01]  /*6270*/  PRMT R21, R52, 0x7632, R21 ;  /* 0x0000763234157816 */ /* 0x002fe20000000015 */
[----:B------:R1:W-:Y:S01]  /*6280*/  STG.E.U16 desc[UR44][R28.64], R3 ;  /* 0x000000031c007986 */ /* 0x0003e2000c10152c */
[----:B------:R-:W-:-:S02]  /*6290*/  PRMT R5, R53, 0x7632, R5 ;  /* 0x0000763235057816 */ /* 0x000fc40000000005 */
[----:B------:R-:W-:Y:S01]  /*62a0*/  PRMT R6, R55, 0x7632, R6 ;  /* 0x0000763237067816 */ /* 0x000fe20000000006 */
[----:B------:R2:W-:Y:S01]  /*62b0*/  STG.E.U16 desc[UR44][R30.64], R15 ;  /* 0x0000000f1e007986 */ /* 0x0005e2000c10152c */
[----:B---3--:R-:W-:Y:S02]  /*62c0*/  PRMT R56, R118, 0x7632, R56 ;  /* 0x0000763276387816 */ /* 0x008fe40000000038 */
[----:B------:R-:W-:Y:S01]  /*62d0*/  PRMT R57, R119, 0x7632, R57 ;  /* 0x0000763277397816 */ /* 0x000fe20000000039 */
[----:B------:R3:W-:Y:S01]  /*62e0*/  STG.E.U16 desc[UR44][R32.64], R4 ;  /* 0x0000000420007986 */ /* 0x0007e2000c10152c */
[----:B------:R-:W-:-:S03]  /*62f0*/  LOP3.LUT P2, RZ, R122, 0x100, RZ, 0xc0, !PT ;  /* 0x000001007aff7812 */ /* 0x000fc6000784c0ff */
[----:B------:R-:W-:Y:S01]  /*6300*/  STG.E.U16 desc[UR44][R34.64], R52 ;  /* 0x0000003422007986 */ /* 0x000fe2000c10152c */
[----:B-1----:R-:W-:-:S03]  /*6310*/  PRMT R3, R44, 0x7632, R3 ;  /* 0x000076322c037816 */ /* 0x002fc60000000003 */
[----:B------:R1:W-:Y:S01]  /*6320*/  STG.E.U16 desc[UR44][R36.64], R53 ;  /* 0x0000003524007986 */ /* 0x0003e2000c10152c */
[----:B--2---:R-:W-:-:S03]  /*6330*/  PRMT R31, R54, 0x7632, R31 ;  /* 0x00007632361f7816 */ /* 0x004fc6000000001f */
[----:B------:R2:W-:Y:S01]  /*6340*/  STG.E.U16 desc[UR44][R38.64], R54 ;  /* 0x0000003626007986 */ /* 0x0005e2000c10152c */
[----:B---3--:R-:W-:-:S03]  /*6350*/  PRMT R4, R45, 0x7632, R4 ;  /* 0x000076322d047816 */ /* 0x008fc60000000004 */
[----:B------:R3:W-:Y:S04]  /*6360*/  STG.E.U16 desc[UR44][R40.64], R55 ;  /* 0x0000003728007986 */ /* 0x0007e8000c10152c */
[----:B------:R-:W-:Y:S01]  /*6370*/  STG.E.U16 desc[UR44][R42.64], R21 ;  /* 0x000000152a007986 */ /* 0x000fe2000c10152c */
[----:B-1----:R-:W-:-:S03]  /*6380*/  PRMT R37, R48, 0x7632, R37 ;  /* 0x0000763230257816 */ /* 0x002fc60000000025 */
[----:B------:R1:W-:Y:S01]  /*6390*/  STG.E.U16 desc[UR44][R60.64], R5 ;  /* 0x000000053c007986 */ /* 0x0003e2000c10152c */
[----:B--2---:R-:W-:Y:S02]  /*63a0*/  PRMT R38, R49, 0x7632, R38 ;  /* 0x0000763231267816 */ /* 0x004fe40000000026 */
[----:B------:R-:W-:Y:S01]  /*63b0*/  PRMT R39, R50, 0x7632, R39 ;  /* 0x0000763232277816 */ /* 0x000fe20000000027 */
[----:B------:R-:W-:Y:S01]  /*63c0*/  STG.E.U16 desc[UR44][R62.64], R31 ;  /* 0x0000001f3e007986 */ /* 0x000fe2000c10152c */
[----:B---3--:R-:W-:Y:S02]  /*63d0*/  PRMT R40, R51, 0x7632, R40 ;  /* 0x0000763233287816 */ /* 0x008fe40000000028 */
[----:B------:R-:W-:Y:S01]  /*63e0*/  PRMT R54, R116, 0x7632, R54 ;  /* 0x0000763274367816 */ /* 0x000fe20000000036 */
[----:B------:R2:W-:Y:S01]  /*63f0*/  STG.E.U16 desc[UR44][R64.64], R6 ;  /* 0x0000000640007986 */ /* 0x0005e2000c10152c */
[----:B------:R-:W-:-:S03]  /*6400*/  PRMT R55, R117, 0x7632, R55 ;  /* 0x0000763275377816 */ /* 0x000fc60000000037 */
[----:B------:R-:W-:Y:S01]  /*6410*/  STG.E.U16 desc[UR44][R66.64], R48 ;  /* 0x0000003042007986 */ /* 0x000fe2000c10152c */
[----:B-1----:R-:W-:-:S03]  /*6420*/  PRMT R5, R46, 0x7632, R5 ;  /* 0x000076322e057816 */ /* 0x002fc60000000005 */
[----:B------:R1:W-:Y:S04]  /*6430*/  STG.E.U16 desc[UR44][R68.64], R49 ;  /* 0x0000003144007986 */ /* 0x0003e8000c10152c */
[----:B------:R-:W-:Y:S01]  /*6440*/  STG.E.U16 desc[UR44][R70.64], R50 ;  /* 0x0000003246007986 */ /* 0x000fe2000c10152c */
[----:B--2---:R-:W-:-:S03]  /*6450*/  IMAD.SHL.U32 R6, R122, 0x2, RZ ;  /* 0x000000027a067824 */ /* 0x004fc600078e00ff */
[----:B------:R-:W-:Y:S02]  /*6460*/  STG.E.U16 desc[UR44][R72.64], R51 ;  /* 0x0000003348007986 */ /* 0x000fe4000c10152c */
[----:B------:R-:W-:Y:S02]  /*6470*/  LOP3.LUT R6, R6, 0x3f8, RZ, 0xc0, !PT ;  /* 0x000003f806067812 */ /* 0x000fe400078ec0ff */
[----:B------:R-:W-:Y:S01]  /*6480*/  STG.E.U16 desc[UR44][R74.64], R37 ;  /* 0x000000254a007986 */ /* 0x000fe2000c10152c */
[----:B-1----:R-:W-:-:S03]  /*6490*/  PRMT R49, R47, 0x7632, R49 ;  /* 0x000076322f317816 */ /* 0x002fc60000000031 */
[----:B------:R-:W-:Y:S04]  /*64a0*/  STG.E.U16 desc[UR44][R76.64], R38 ;  /* 0x000000264c007986 */ /* 0x000fe8000c10152c */
[----:B------:R-:W-:Y:S04]  /*64b0*/  STG.E.U16 desc[UR44][R78.64], R39 ;  /* 0x000000274e007986 */ /* 0x000fe8000c10152c */
[----:B------:R-:W-:Y:S04]  /*64c0*/  STG.E.U16 desc[UR44][R80.64], R40 ;  /* 0x0000002850007986 */ /* 0x000fe8000c10152c */
[----:B------:R-:W-:Y:S04]  /*64d0*/  STG.E.U16 desc[UR44][R82.64], R44 ;  /* 0x0000002c52007986 */ /* 0x000fe8000c10152c */
[----:B------:R-:W-:Y:S04]  /*64e0*/  STG.E.U16 desc[UR44][R84.64], R45 ;  /* 0x0000002d54007986 */ /* 0x000fe8000c10152c */
[----:B------:R-:W-:Y:S04]  /*64f0*/  STG.E.U16 desc[UR44][R86.64], R46 ;  /* 0x0000002e56007986 */ /* 0x000fe8000c10152c */
[----:B------:R-:W-:Y:S04]  /*6500*/  STG.E.U16 desc[UR44][R88.64], R47 ;  /* 0x0000002f58007986 */ /* 0x000fe8000c10152c */
[----:B------:R1:W-:Y:S04]  /*6510*/  STG.E.U16 desc[UR44][R90.64], R3 ;  /* 0x000000035a007986 */ /* 0x0003e8000c10152c */
[----:B------:R2:W-:Y:S04]  /*6520*/  STG.E.U16 desc[UR44][R92.64], R4 ;  /* 0x000000045c007986 */ /* 0x0005e8000c10152c */
[----:B------:R3:W-:Y:S04]  /*6530*/  STG.E.U16 desc[UR44][R94.64], R5 ;  /* 0x000000055e007986 */ /* 0x0007e8000c10152c */
[----:B------:R4:W-:Y:S01]  /*6540*/  STG.E.U16 desc[UR44][R98.64], R49 ;  /* 0x0000003162007986 */ /* 0x0009e2000c10152c */
[----:B-1----:R-:W-:Y:S01]  /*6550*/  FSEL R3, R0, -INF , P1 ;  /* 0xff80000000037808 */ /* 0x002fe20000800000 */
[----:B------:R-:W-:-:S02]  /*6560*/  IMAD.HI R0, R121, 0x4, RZ ;  /* 0x0000000479007827 */ /* 0x000fc400078e02ff */
[----:B------:R4:W-:Y:S02]  /*6570*/  STG.E.U16 desc[UR44][R100.64], R116 ;  /* 0x0000007464007986 */ /* 0x0009e4000c10152c */
[----:B--2---:R-:W-:Y:S02]  /*6580*/  FFMA R4, R2, 0.69314718246459960938, R97 ;  /* 0x3f31721802047823 */ /* 0x004fe40000000061 */
[----:B------:R4:W-:Y:S01]  /*6590*/  STG.E.U16 desc[UR44][R102.64], R117 ;  /* 0x0000007566007986 */ /* 0x0009e2000c10152c */
[----:B---3--:R-:W-:Y:S01]  /*65a0*/  FFMA R5, R3, 0.69314718246459960938, R96 ;  /* 0x3f31721803057823 */ /* 0x008fe20000000060 */
[----:B------:R-:W-:Y:S02]  /*65b0*/  IMAD.SHL.U32 R3, R121, 0x4, RZ ;  /* 0x0000000479037824 */ /* 0x000fe400078e00ff */
[----:B------:R4:W-:Y:S03]  /*65c0*/  STG.E.U16 desc[UR44][R104.64], R118 ;  /* 0x0000007668007986 */ /* 0x0009e6000c10152c */
[----:B0-----:R-:W-:Y:S01]  /*65d0*/  IADD3 R2, P0, P1, R3, UR6, R8 ;  /* 0x0000000603027c10 */ /* 0x001fe2000f91e008 */
[----:B------:R4:W-:Y:S03]  /*65e0*/  STG.E.U16 desc[UR44][R106.64], R119 ;  /* 0x000000776a007986 */ /* 0x0009e6000c10152c */
[----:B------:R-:W-:Y:S01]  /*65f0*/  IADD3.X R3, R0, UR5, R9, P0, P1 ;  /* 0x0000000500037c10 */ /* 0x000fe200087e2409 */
[----:B------:R4:W-:Y:S04]  /*6600*/  STG.E.U16 desc[UR44][R108.64], R54 ;  /* 0x000000366c007986 */ /* 0x0009e8000c10152c */
[----:B------:R4:W-:Y:S04]  /*6610*/  STG.E.U16 desc[UR44][R110.64], R55 ;  /* 0x000000376e007986 */ /* 0x0009e8000c10152c */
[----:B------:R4:W-:Y:S04]  /*6620*/  STG.E.U16 desc[UR44][R112.64], R56 ;  /* 0x0000003870007986 */ /* 0x0009e8000c10152c */
[----:B------:R4:W-:Y:S01]  /*6630*/  STG.E.U16 desc[UR44][R114.64], R57 ;  /* 0x0000003972007986 */ /* 0x0009e2000c10152c */
[----:B------:R-:W-:Y:S06]  /*6640*/  BAR.SYNC.DEFER_BLOCKING 0x0 ;  /* 0x0000000000007b1d */ /* 0x000fec0000010000 */
[----:B------:R4:W-:Y:S02]  /*6650*/  STS.64 [R6+UR21], R4 ;  /* 0x0000000406007988 */ /* 0x0009e40008000a15 */
[----:B------:R-:W-:Y:S06]  /*6660*/  BAR.SYNC.DEFER_BLOCKING 0x0 ;  /* 0x0000000000007b1d */ /* 0x000fec0000010000 */
[----:B------:R-:W-:Y:S05]  /*6670*/  @P2 EXIT ;  /* 0x000000000000294d */ /* 0x000fea0003800000 */
[----:B----4-:R-:W0:Y:S04]  /*6680*/  LDS R5, [R120] ;  /* 0x0000000078057984 */ /* 0x010e280000000800 */
[----:B0-----:R-:W-:Y:S01]  /*6690*/  STG.E desc[UR44][R2.64], R5 ;  /* 0x0000000502007986 */ /* 0x001fe2000c10192c */
[----:B------:R-:W-:Y:S05]  /*66a0*/  EXIT ;  /* 0x000000000000794d */ /* 0x000fea0003800000 */
.L_x_2:
[----:B------:R-:W-:-:S00]  /*66b0*/  BRA `(.L_x_2) ;  /* 0xfffffffc00fc7947 */ /* 0x000fc0000383ffff */
[----:B------:R-:W-:-:S00]  /*66c0*/  NOP ;  /* 0x0000000000007918 */ /* 0x000fc00000000000 */
        /* <DEDUP_REMOVED lines=11> */
.L_x_3:


//--------------------- .nv.global.init           --------------------------
	.section	.nv.global.init,"aw",@progbits
.nv.global.init:
	.type		_$_str,@object
	.size		_$_str,(.L_0 - _$_str)
_$_str:
        /*0000*/ 	.byte	0x5f, 0x5f, 0x43, 0x55, 0x44, 0x41, 0x5f, 0x46, 0x54, 0x5a, 0x00
.L_0:


//--------------------- .nv.shared.attn_fwd       --------------------------
	.section	.nv.shared.attn_fwd,"aw",@nobits
	.sectionflags	@""
	.align	16
	.zero		1024


//--------------------- .nv.shared.reserved.0     --------------------------
	.section	.nv.shared.reserved.0,"aw",@nobits
	.weak		__nv_reservedSMEM_offset_0_alias
	.size		__nv_reservedSMEM_offset_0_alias, 0, 0
	.other		__nv_reservedSMEM_offset_0_alias,@"STO_CUDA_RESERVED_SHARED STV_DEFAULT"
__nv_reservedSMEM_offset_0_alias:
	.zero		0


//--------------------- .nv.constant0.attn_fwd    --------------------------
	.section	.nv.constant0.attn_fwd,"a",@progbits
	.sectionflags	@""
	.align	4
.nv.constant0.attn_fwd:
	.zero		664


//--------------------- SYMBOLS --------------------------

	.type		.nv.reservedSmem.offset0,@object
	.size		.nv.reservedSmem.offset0,0x4
